// auto-generated by cutlass_sweep.gemm — config: {"arch": "sm_90", "cluster_m": 1, "cluster_n": 1, "dtype": "e4m3", "dtype_b": "e4m3", "layout": "nt", "stages": 5, "tile_k": 128, "tile_m": 64, "tile_n": 256}
#include "cutlass/cutlass.h"
#include "cutlass/gemm/collective/collective_builder.hpp"
#include "cutlass/gemm/device/gemm_universal_adapter.h"
#include "cutlass/gemm/kernel/gemm_universal.hpp"
#include "cutlass/epilogue/collective/collective_builder.hpp"

using ElemA = cutlass::float_e4m3_t;
using ElemB = cutlass::float_e4m3_t;
using ElemCD = cutlass::float_e4m3_t;
using Acc  = float;
using TileShape    = cute::Shape<cute::_64, cute::_256, cute::_128>;
using ClusterShape = cute::Shape<cute::_1, cute::_1, cute::_1>;

using CollectiveEpilogue = typename cutlass::epilogue::collective::CollectiveBuilder<
    cutlass::arch::Sm90, cutlass::arch::OpClassTensorOp,
    TileShape, ClusterShape,
    cutlass::epilogue::collective::EpilogueTileAuto,
    Acc, Acc,
    ElemCD, cutlass::layout::RowMajor, 128 / cutlass::sizeof_bits<ElemCD>::value,
    ElemCD, cutlass::layout::RowMajor, 128 / cutlass::sizeof_bits<ElemCD>::value,
    cutlass::epilogue::collective::EpilogueScheduleAuto
  >::CollectiveOp;

using CollectiveMainloop = typename cutlass::gemm::collective::CollectiveBuilder<
    cutlass::arch::Sm90, cutlass::arch::OpClassTensorOp,
    ElemA, cutlass::layout::RowMajor, 128 / cutlass::sizeof_bits<ElemA>::value,
    ElemB, cutlass::layout::ColumnMajor, 128 / cutlass::sizeof_bits<ElemB>::value,
    Acc,
    TileShape, ClusterShape,
    cutlass::gemm::collective::StageCount<5>,
    cutlass::gemm::collective::KernelScheduleAuto
  >::CollectiveOp;

using GemmKernel = cutlass::gemm::kernel::GemmUniversal<
    cute::Shape<int,int,int,int>,
    CollectiveMainloop,
    CollectiveEpilogue
>;
using Gemm = cutlass::gemm::device::GemmUniversalAdapter<GemmKernel>;

// Force the device kernel symbol into the cubin without needing a host main.
auto* _anchor = &cutlass::device_kernel<GemmKernel>;


// ===== COMPILED SASS (sm_90a) =====

	.target	sm_90a

	.elftype	@"ET_EXEC"


//--------------------- .note.nv.tkinfo           --------------------------
	.section	.note.nv.tkinfo,"",@"SHT_NOTE"
	.sectionflags	@"SHF_NOTE_NV_TKINFO"
	.tkinfo
        /*0018*/ 	.word	0x00000002
        /*0030*/ 	.string	""
        /*0030*/ 	.string	"ptxas"
        /*0030*/ 	.string	"Cuda compilation tools, release 13.0, V13.0.88"
        /*0030*/ 	.string	"Build cuda_13.0.r13.0/compiler.36424714_0"
        /*0030*/ 	.string	"-arch sm_90a -m 64 "



//--------------------- .note.nv.cuinfo           --------------------------
	.section	.note.nv.cuinfo,"",@"SHT_NOTE"
	.sectionflags	@"SHF_NOTE_NV_CUINFO"
        /*0018*/ 	.short	0x0002
        /*001a*/ 	.short	0x005a
        /*001c*/ 	.short	0x0082
	.zero		2


//--------------------- .nv.info                  --------------------------
	.section	.nv.info,"",@"SHT_CUDA_INFO"
	.align	4


	//----- nvinfo : EIATTR_REGCOUNT
	.align		4
        /*0000*/ 	.byte	0x04, 0x2f
        /*0002*/ 	.short	(.L_12 - .L_11)
	.align		4
.L_11:
        /*0004*/ 	.word	index@(_ZN7cutlass13device_kernelINS_4gemm6kernel13GemmUniversalIN4cute5tupleIJiiiiEEENS1_10collective13CollectiveMmaINS1_37MainloopSm90TmaGmmaWarpSpecializedFP8ILi5ENS5_IJNS4_1CILi1EEESB_SB_EEENS1_32KernelTmaWarpSpecializedPingpongEEENS5_IJNSA_ILi64EEENSA_ILi256EEENSA_ILi128EEEEEENS_12float_e4m3_tENS5_IJlSB_lEEESJ_SK_NS4_8TiledMMAINS4_8MMA_AtomIJNS4_4SM904GMMA31MMA_64x256x32_F32E4M3E4M3_SS_TNILNSO_7ScaleInE1ELSQ_1EEEEEENS4_6LayoutISC_NS5_IJNSA_ILi0EEESU_SU_EEEEENS5_IJNS4_10UnderscoreESX_SX_EEEEENS4_13SM90_TMA_LOADENS4_14ComposedLayoutINS4_7SwizzleILi3ELi4ELi3EEENS4_18smem_ptr_flag_bitsILi8EEENST_INS5_IJNSA_ILi8EEESH_EEENS5_IJSH_SB_EEEEEEEvNS4_8identityES10_S1A_vS1B_EENS_8epilogue10collective6detail29Sm90TmaWarpSpecializedAdapterINS1E_15DefaultEpilogueISJ_SK_SK_NS1D_6thread17LinearCombinationISJ_Li1EffLNS1I_9ScaleType4KindE0ELNS_15FloatRoundStyleE2ESJ_EENS1_15EpilogueDefaultEEEEEvvEEEEvNT_6ParamsE)
        /*0008*/ 	.word	0x000000a8


	//----- nvinfo : EIATTR_FRAME_SIZE
	.align		4
.L_12:
        /*000c*/ 	.byte	0x04, 0x11
        /*000e*/ 	.short	(.L_14 - .L_13)
	.align		4
.L_13:
        /*0010*/ 	.word	index@(_ZN7cutlass13device_kernelINS_4gemm6kernel13GemmUniversalIN4cute5tupleIJiiiiEEENS1_10collective13CollectiveMmaINS1_37MainloopSm90TmaGmmaWarpSpecializedFP8ILi5ENS5_IJNS4_1CILi1EEESB_SB_EEENS1_32KernelTmaWarpSpecializedPingpongEEENS5_IJNSA_ILi64EEENSA_ILi256EEENSA_ILi128EEEEEENS_12float_e4m3_tENS5_IJlSB_lEEESJ_SK_NS4_8TiledMMAINS4_8MMA_AtomIJNS4_4SM904GMMA31MMA_64x256x32_F32E4M3E4M3_SS_TNILNSO_7ScaleInE1ELSQ_1EEEEEENS4_6LayoutISC_NS5_IJNSA_ILi0EEESU_SU_EEEEENS5_IJNS4_10UnderscoreESX_SX_EEEEENS4_13SM90_TMA_LOADENS4_14ComposedLayoutINS4_7SwizzleILi3ELi4ELi3EEENS4_18smem_ptr_flag_bitsILi8EEENST_INS5_IJNSA_ILi8EEESH_EEENS5_IJSH_SB_EEEEEEEvNS4_8identityES10_S1A_vS1B_EENS_8epilogue10collective6detail29Sm90TmaWarpSpecializedAdapterINS1E_15DefaultEpilogueISJ_SK_SK_NS1D_6thread17LinearCombinationISJ_Li1EffLNS1I_9ScaleType4KindE0ELNS_15FloatRoundStyleE2ESJ_EENS1_15EpilogueDefaultEEEEEvvEEEEvNT_6ParamsE)
        /*0014*/ 	.word	0x00000108


	//----- nvinfo : EIATTR_MIN_STACK_SIZE
	.align		4
.L_14:
        /*0018*/ 	.byte	0x04, 0x12
        /*001a*/ 	.short	(.L_16 - .L_15)
	.align		4
.L_15:
        /*001c*/ 	.word	index@(_ZN7cutlass13device_kernelINS_4gemm6kernel13GemmUniversalIN4cute5tupleIJiiiiEEENS1_10collective13CollectiveMmaINS1_37MainloopSm90TmaGmmaWarpSpecializedFP8ILi5ENS5_IJNS4_1CILi1EEESB_SB_EEENS1_32KernelTmaWarpSpecializedPingpongEEENS5_IJNSA_ILi64EEENSA_ILi256EEENSA_ILi128EEEEEENS_12float_e4m3_tENS5_IJlSB_lEEESJ_SK_NS4_8TiledMMAINS4_8MMA_AtomIJNS4_4SM904GMMA31MMA_64x256x32_F32E4M3E4M3_SS_TNILNSO_7ScaleInE1ELSQ_1EEEEEENS4_6LayoutISC_NS5_IJNSA_ILi0EEESU_SU_EEEEENS5_IJNS4_10UnderscoreESX_SX_EEEEENS4_13SM90_TMA_LOADENS4_14ComposedLayoutINS4_7SwizzleILi3ELi4ELi3EEENS4_18smem_ptr_flag_bitsILi8EEENST_INS5_IJNSA_ILi8EEESH_EEENS5_IJSH_SB_EEEEEEEvNS4_8identityES10_S1A_vS1B_EENS_8epilogue10collective6detail29Sm90TmaWarpSpecializedAdapterINS1E_15DefaultEpilogueISJ_SK_SK_NS1D_6thread17LinearCombinationISJ_Li1EffLNS1I_9ScaleType4KindE0ELNS_15FloatRoundStyleE2ESJ_EENS1_15EpilogueDefaultEEEEEvvEEEEvNT_6ParamsE)
        /*0020*/ 	.word	0x00000108
.L_16:


//--------------------- .nv.compat                --------------------------
	.section	.nv.compat,"",@"SHT_CUDA_COMPAT_INFO"
	.align	4
        /*0000*/ 	.byte	0x02, 0x09, 0x01, 0x00, 0x02, 0x02, 0x04, 0x00, 0x02, 0x05, 0x05, 0x00, 0x03, 0x07, 0x01, 0x01
        /*0010*/ 	.byte	0x02, 0x03, 0x01, 0x00, 0x02, 0x06, 0x01, 0x00, 0x04, 0x0b, 0x08, 0x00, 0x00, 0x00, 0x00, 0x00
        /*0020*/ 	.byte	0x00, 0x00, 0x00, 0x00


//--------------------- .nv.info._ZN7cutlass13device_kernelINS_4gemm6kernel13GemmUniversalIN4cute5tupleIJiiiiEEENS1_10collective13CollectiveMmaINS1_37MainloopSm90TmaGmmaWarpSpecializedFP8ILi5ENS5_IJNS4_1CILi1EEESB_SB_EEENS1_32KernelTmaWarpSpecializedPingpongEEENS5_IJNSA_ILi64EEENSA_ILi256EEENSA_ILi128EEEEEENS_12float_e4m3_tENS5_IJlSB_lEEESJ_SK_NS4_8TiledMMAINS4_8MMA_AtomIJNS4_4SM904GMMA31MMA_64x256x32_F32E4M3E4M3_SS_TNILNSO_7ScaleInE1ELSQ_1EEEEEENS4_6LayoutISC_NS5_IJNSA_ILi0EEESU_SU_EEEEENS5_IJNS4_10UnderscoreESX_SX_EEEEENS4_13SM90_TMA_LOADENS4_14ComposedLayoutINS4_7SwizzleILi3ELi4ELi3EEENS4_18smem_ptr_flag_bitsILi8EEENST_INS5_IJNSA_ILi8EEESH_EEENS5_IJSH_SB_EEEEEEEvNS4_8identityES10_S1A_vS1B_EENS_8epilogue10collective6detail29Sm90TmaWarpSpecializedAdapterINS1E_15DefaultEpilogueISJ_SK_SK_NS1D_6thread17LinearCombinationISJ_Li1EffLNS1I_9ScaleType4KindE0ELNS_15FloatRoundStyleE2ESJ_EENS1_15EpilogueDefaultEEEEEvvEEEEvNT_6ParamsE --------------------------
	.section	.nv.info._ZN7cutlass13device_kernelINS_4gemm6kernel13GemmUniversalIN4cute5tupleIJiiiiEEENS1_10collective13CollectiveMmaINS1_37MainloopSm90TmaGmmaWarpSpecializedFP8ILi5ENS5_IJNS4_1CILi1EEESB_SB_EEENS1_32KernelTmaWarpSpecializedPingpongEEENS5_IJNSA_ILi64EEENSA_ILi256EEENSA_ILi128EEEEEENS_12float_e4m3_tENS5_IJlSB_lEEESJ_SK_NS4_8TiledMMAINS4_8MMA_AtomIJNS4_4SM904GMMA31MMA_64x256x32_F32E4M3E4M3_SS_TNILNSO_7ScaleInE1ELSQ_1EEEEEENS4_6LayoutISC_NS5_IJNSA_ILi0EEESU_SU_EEEEENS5_IJNS4_10UnderscoreESX_SX_EEEEENS4_13SM90_TMA_LOADENS4_14ComposedLayoutINS4_7SwizzleILi3ELi4ELi3EEENS4_18smem_ptr_flag_bitsILi8EEENST_INS5_IJNSA_ILi8EEESH_EEENS5_IJSH_SB_EEEEEEEvNS4_8identityES10_S1A_vS1B_EENS_8epilogue10collective6detail29Sm90TmaWarpSpecializedAdapterINS1E_15DefaultEpilogueISJ_SK_SK_NS1D_6thread17LinearCombinationISJ_Li1EffLNS1I_9ScaleType4KindE0ELNS_15FloatRoundStyleE2ESJ_EENS1_15EpilogueDefaultEEEEEvvEEEEvNT_6ParamsE,"",@"SHT_CUDA_INFO"
	.sectionflags	@""
	.align	4


	//----- nvinfo : EIATTR_CUDA_API_VERSION
	.align		4
        /*0000*/ 	.byte	0x04, 0x37
        /*0002*/ 	.short	(.L_18 - .L_17)
.L_17:
        /*0004*/ 	.word	0x00000082


	//----- nvinfo : EIATTR_KPARAM_INFO
	.align		4
.L_18:
        /*0008*/ 	.byte	0x04, 0x17
        /*000a*/ 	.short	(.L_20 - .L_19)
.L_19:
        /*000c*/ 	.word	0x00000000
        /*0010*/ 	.short	0x0000
        /*0012*/ 	.short	0x0070
        /*0014*/ 	.byte	0x00, 0xf0, 0x01, 0x10


	//----- nvinfo : EIATTR_SPARSE_MMA_MASK
	.align		4
.L_20:
        /*0018*/ 	.byte	0x03, 0x50
        /*001a*/ 	.short	0x0000


	//----- nvinfo : EIATTR_MAXREG_COUNT
	.align		4
        /*001c*/ 	.byte	0x03, 0x1b
        /*001e*/ 	.short	0x00a8


	//----- nvinfo : EIATTR_NUM_BARRIERS
	.align		4
        /*0020*/ 	.byte	0x02, 0x4c
        /*0022*/ 	.byte	0x01
	.zero		1


	//----- nvinfo : EIATTR_ANNOTATIONS
	.align		4
        /*0024*/ 	.byte	0x04, 0x55
        /*0026*/ 	.short	(.L_22 - .L_21)


	//   ....[0]....
.L_21:
        /*0028*/ 	.word	0x00000001
        /*002c*/ 	.byte	0x70, 0x0b, 0x00, 0x00, 0x01, 0x00, 0x00, 0x00, 0xa0, 0x0b, 0x00, 0x00, 0x01, 0x00, 0x00, 0x00
        /* <DEDUP_REMOVED lines=203> */
        /*0cec*/ 	.byte	0x10, 0x01, 0x01, 0x00


	//----- nvinfo : EIATTR_MERCURY_ISA_VERSION
	.align		4
.L_22:
        /*0cf0*/ 	.byte	0x03, 0x5f
        /*0cf2*/ 	.short	0x0101


	//----- nvinfo : EIATTR_INT_WARP_WIDE_INSTR_OFFSETS
	.align		4
        /*0cf4*/ 	.byte	0x04, 0x31
        /*0cf6*/ 	.short	(.L_24 - .L_23)


	//   ....[0]....
.L_23:
        /*0cf8*/ 	.word	0x000004d0


	//   ....[1]....
        /*0cfc*/ 	.word	0x000004e0


	//   ....[2]....
        /*0d00*/ 	.word	0x00000550


	//   ....[3]....
        /*0d04*/ 	.word	0x00000560


	//   ....[4]....
        /*0d08*/ 	.word	0x00000570


	//   ....[5]....
        /*0d0c*/ 	.word	0x00000590


	//   ....[6]....
        /*0d10*/ 	.word	0x000005f0


	//   ....[7]....
        /*0d14*/ 	.word	0x00000610


	//----- nvinfo : EIATTR_COOP_GROUP_MASK_REGIDS
	.align		4
.L_24:
        /*0d18*/ 	.byte	0x04, 0x29
        /*0d1a*/ 	.short	(.L_26 - .L_25)


	//   ....[0]....
.L_25:
        /*0d1c*/ 	.word	0xffffffff


	//   ....[1]....
        /*0d20*/ 	.word	0xffffffff


	//   ....[2]....
        /*0d24*/ 	.word	0xffffffff


	//   ....[3]....
        /*0d28*/ 	.word	0xffffffff


	//   ....[4]....
        /*0d2c*/ 	.word	0xffffffff


	//   ....[5]....
        /*0d30*/ 	.word	0xffffffff


	//----- nvinfo : EIATTR_COOP_GROUP_INSTR_OFFSETS
	.align		4
.L_26:
        /*0d34*/ 	.byte	0x04, 0x28
        /*0d36*/ 	.short	(.L_28 - .L_27)


	//   ....[0]....
.L_27:
        /*0d38*/ 	.word	0x00000060


	//   ....[1]....
        /*0d3c*/ 	.word	0x00000090


	//   ....[2]....
        /*0d40*/ 	.word	0x00000190


	//   ....[3]....
        /*0d44*/ 	.word	0x000003c0


	//   ....[4]....
        /*0d48*/ 	.word	0x00000400


	//   ....[5]....
        /*0d4c*/ 	.word	0x00000440


	//----- nvinfo : EIATTR_REG_RECONFIG
	.align		4
.L_28:
        /*0d50*/ 	.byte	0x01, 0x54
	.zero		2


	//----- nvinfo : EIATTR_MBARRIER_INSTR_OFFSETS
	.align		4
        /*0d54*/ 	.byte	0x04, 0x39
        /*0d56*/ 	.short	(.L_30 - .L_29)


	//   ....[0]....
.L_29:
        /*0d58*/ 	.word	0x00000310
        /*0d5c*/ 	.word	0x000000ff
        /*0d60*/ 	.word	0x00000000
        /*0d64*/ 	.short	0x0100
        /*0d66*/ 	.byte	0x07
	.zero		1


	//   ....[1]....
        /*0d68*/ 	.word	0x00000320
        /*0d6c*/ 	.word	0x000000ff
        /*0d70*/ 	.word	0x00000028
        /*0d74*/ 	.short	0x0100
        /*0d76*/ 	.byte	0x07
	.zero		1


	//   ....[2]....
        /*0d78*/ 	.word	0x00000330
        /*0d7c*/ 	.word	0x000000ff
        /*0d80*/ 	.word	0x00000008
        /*0d84*/ 	.short	0x0100
        /*0d86*/ 	.byte	0x07
	.zero		1


	//   ....[3]....
        /*0d88*/ 	.word	0x00000340
        /*0d8c*/ 	.word	0x000000ff
        /*0d90*/ 	.word	0x00000030
        /*0d94*/ 	.short	0x0100
        /*0d96*/ 	.byte	0x07
	.zero		1


	//   ....[4]....
        /*0d98*/ 	.word	0x00000350
        /*0d9c*/ 	.word	0x000000ff
        /*0da0*/ 	.word	0x00000010
        /*0da4*/ 	.short	0x0100
        /*0da6*/ 	.byte	0x07
	.zero		1


	//   ....[5]....
        /*0da8*/ 	.word	0x00000360
        /*0dac*/ 	.word	0x000000ff
        /*0db0*/ 	.word	0x00000038
        /*0db4*/ 	.short	0x0100
        /*0db6*/ 	.byte	0x07
	.zero		1


	//   ....[6]....
        /*0db8*/ 	.word	0x00000370
        /*0dbc*/ 	.word	0x000000ff
        /*0dc0*/ 	.word	0x00000018
        /*0dc4*/ 	.short	0x0100
        /*0dc6*/ 	.byte	0x07
	.zero		1


	//   ....[7]....
        /*0dc8*/ 	.word	0x00000380
        /*0dcc*/ 	.word	0x000000ff
        /*0dd0*/ 	.word	0x00000040
        /*0dd4*/ 	.short	0x0100
        /*0dd6*/ 	.byte	0x07
	.zero		1


	//   ....[8]....
        /*0dd8*/ 	.word	0x00000390
        /*0ddc*/ 	.word	0x000000ff
        /*0de0*/ 	.word	0x00000020
        /*0de4*/ 	.short	0x0100
        /*0de6*/ 	.byte	0x07
	.zero		1


	//   ....[9]....
        /*0de8*/ 	.word	0x000003a0
        /*0dec*/ 	.word	0x000000ff
        /*0df0*/ 	.word	0x00000048
        /*0df4*/ 	.short	0x0100
        /*0df6*/ 	.byte	0x07
	.zero		1


	//   ....[10]....
        /*0df8*/ 	.word	0x00000630
        /*0dfc*/ 	.word	0x000000ff
        /*0e00*/ 	.word	0x00000080
        /*0e04*/ 	.short	0x0100
        /*0e06*/ 	.byte	0x07
	.zero		1


	//   ....[11]....
        /*0e08*/ 	.word	0x00000640
        /*0e0c*/ 	.word	0x000000ff
        /*0e10*/ 	.word	0x00000088
        /*0e14*/ 	.short	0x0100
        /*0e16*/ 	.byte	0x07
	.zero		1


	//   ....[12]....
        /*0e18*/ 	.word	0x00000680
        /*0e1c*/ 	.word	0x000000ff
        /*0e20*/ 	.word	0x00000060
        /*0e24*/ 	.short	0x0100
        /*0e26*/ 	.byte	0x0a
	.zero		1


	//   ....[13]....
        /*0e28*/ 	.word	0x000006a0
        /*0e2c*/ 	.word	0x000000ff
        /*0e30*/ 	.word	0x00000068
        /*0e34*/ 	.short	0x0100
        /*0e36*/ 	.byte	0x0a
	.zero		1


	//   ....[14]....
        /*0e38*/ 	.word	0x000006b0
        /*0e3c*/ 	.word	0x000000ff
        /*0e40*/ 	.word	0x00000070
        /*0e44*/ 	.short	0x0100
        /*0e46*/ 	.byte	0x0a
	.zero		1


	//   ....[15]....
        /*0e48*/ 	.word	0x000006c0
        /*0e4c*/ 	.word	0x000000ff
        /*0e50*/ 	.word	0x00000078
        /*0e54*/ 	.short	0x0100
        /*0e56*/ 	.byte	0x0a
	.zero		1


	//   ....[16]....
        /*0e58*/ 	.word	0x000015d0
        /*0e5c*/ 	.word	0x000000ff
        /*0e60*/ 	.word	0xfffffff8
        /*0e64*/ 	.short	0x010a
        /*0e66*/ 	.byte	0x12
	.zero		1


	//   ....[17]....
        /*0e68*/ 	.word	0x00001fa0
        /*0e6c*/ 	.word	0x000000ff
        /*0e70*/ 	.word	0x00000000
        /*0e74*/ 	.short	0x010a
        /*0e76*/ 	.byte	0x06
	.zero		1


	//   ....[18]....
        /*0e78*/ 	.word	0x00001fe0
        /*0e7c*/ 	.word	0x000000ff
        /*0e80*/ 	.word	0x00000000
        /*0e84*/ 	.short	0x010a
        /*0e86*/ 	.byte	0x06
	.zero		1


	//   ....[19]....
        /*0e88*/ 	.word	0x00003280
        /*0e8c*/ 	.word	0x000000ff
        /*0e90*/ 	.word	0x00000000
        /*0e94*/ 	.short	0x010a
        /*0e96*/ 	.byte	0x09
	.zero		1


	//   ....[20]....
        /*0e98*/ 	.word	0x000032c0
        /*0e9c*/ 	.word	0x000000ff
        /*0ea0*/ 	.word	0x00000000
        /*0ea4*/ 	.short	0x010a
        /*0ea6*/ 	.byte	0x09
	.zero		1


	//   ....[21]....
        /*0ea8*/ 	.word	0x000043c0
        /*0eac*/ 	.word	0x000000ff
        /*0eb0*/ 	.word	0x00000000
        /*0eb4*/ 	.short	0x0101
        /*0eb6*/ 	.byte	0x08
	.zero		1


	//   ....[22]....
        /*0eb8*/ 	.word	0x00005430
        /*0ebc*/ 	.word	0x000000e5
        /*0ec0*/ 	.word	0x00000000
        /*0ec4*/ 	.short	0x0101
        /*0ec6*/ 	.byte	0x1c
	.zero		1


	//   ....[23]....
        /*0ec8*/ 	.word	0x00005550
        /*0ecc*/ 	.word	0x000000ff
        /*0ed0*/ 	.word	0x00000000
        /*0ed4*/ 	.short	0x0101
        /*0ed6*/ 	.byte	0x08
	.zero		1


	//   ....[24]....
        /*0ed8*/ 	.word	0x00005600
        /*0edc*/ 	.word	0x000000ff
        /*0ee0*/ 	.word	0x00000008
        /*0ee4*/ 	.short	0x010a
        /*0ee6*/ 	.byte	0x12
	.zero		1


	//   ....[25]....
        /*0ee8*/ 	.word	0x0000e7d0
        /*0eec*/ 	.word	0x00000003
        /*0ef0*/ 	.word	0x00000000
        /*0ef4*/ 	.short	0x0101
        /*0ef6*/ 	.byte	0x1c
	.zero		1


	//   ....[26]....
        /*0ef8*/ 	.word	0x0000f1d0
        /*0efc*/ 	.word	0x0000000b
        /*0f00*/ 	.word	0x00000028
        /*0f04*/ 	.short	0x010a
        /*0f06*/ 	.byte	0x3f
	.zero		1


	//   ....[27]....
        /*0f08*/ 	.word	0x0000f580
        /*0f0c*/ 	.word	0x00000004
        /*0f10*/ 	.word	0x00000088
        /*0f14*/ 	.short	0x0101
        /*0f16*/ 	.byte	0x3f
	.zero		1


	//   ....[28]....
        /*0f18*/ 	.word	0x0000fd70
        /*0f1c*/ 	.word	0x00000007
        /*0f20*/ 	.word	0x00000000
        /*0f24*/ 	.short	0x010a
        /*0f26*/ 	.byte	0x3f
	.zero		1


	//   ....[29]....
        /*0f28*/ 	.word	0x0000fdf0
        /*0f2c*/ 	.word	0x00000009
        /*0f30*/ 	.word	0x00000000
        /*0f34*/ 	.short	0x010a
        /*0f36*/ 	.byte	0x3f
	.zero		1


	//   ....[30]....
        /*0f38*/ 	.word	0x0000fe80
        /*0f3c*/ 	.word	0x00000006
        /*0f40*/ 	.word	0x00000000
        /*0f44*/ 	.short	0x010a
        /*0f46*/ 	.byte	0x3f
	.zero		1


	//   ....[31]....
        /*0f48*/ 	.word	0x0000ff10
        /*0f4c*/ 	.word	0x00000009
        /*0f50*/ 	.word	0x00000000
        /*0f54*/ 	.short	0x010a
        /*0f56*/ 	.byte	0x3f
	.zero		1


	//   ....[32]....
        /*0f58*/ 	.word	0x0000ffa0
        /*0f5c*/ 	.word	0x00000003
        /*0f60*/ 	.word	0x00000000
        /*0f64*/ 	.short	0x010a
        /*0f66*/ 	.byte	0x3f
	.zero		1


	//   ....[33]....
        /*0f68*/ 	.word	0x00010010
        /*0f6c*/ 	.word	0x00000003
        /*0f70*/ 	.word	0xfffffff8
        /*0f74*/ 	.short	0x010a
        /*0f76*/ 	.byte	0x3f
	.zero		1


	//   ....[34]....
        /*0f78*/ 	.word	0x00010070
        /*0f7c*/ 	.word	0x00000003
        /*0f80*/ 	.word	0x00000000
        /*0f84*/ 	.short	0x010a
        /*0f86*/ 	.byte	0x3f
	.zero		1


	//   ....[35]....
        /*0f88*/ 	.word	0x000100e0
        /*0f8c*/ 	.word	0x00000000
        /*0f90*/ 	.word	0x00000000
        /*0f94*/ 	.short	0x010a
        /*0f96*/ 	.byte	0x3f
	.zero		1


	//   ....[36]....
        /*0f98*/ 	.word	0x00010150
        /*0f9c*/ 	.word	0x00000019
        /*0fa0*/ 	.word	0x00000008
        /*0fa4*/ 	.short	0x010a
        /*0fa6*/ 	.byte	0x3f
	.zero		1


	//   ....[37]....
        /*0fa8*/ 	.word	0x00010220
        /*0fac*/ 	.word	0x0000000b
        /*0fb0*/ 	.word	0x00000028
        /*0fb4*/ 	.short	0x010a
        /*0fb6*/ 	.byte	0x3f
	.zero		1


	//   ....[38]....
        /*0fb8*/ 	.word	0x00010300
        /*0fbc*/ 	.word	0x00000007
        /*0fc0*/ 	.word	0x00000000
        /*0fc4*/ 	.short	0x010a
        /*0fc6*/ 	.byte	0x3f
	.zero		1


	//   ....[39]....
        /*0fc8*/ 	.word	0x00010350
        /*0fcc*/ 	.word	0x00000009
        /*0fd0*/ 	.word	0x00000000
        /*0fd4*/ 	.short	0x010a
        /*0fd6*/ 	.byte	0x3f
	.zero		1


	//   ....[40]....
        /*0fd8*/ 	.word	0x000103a0
        /*0fdc*/ 	.word	0x00000006
        /*0fe0*/ 	.word	0x00000000
        /*0fe4*/ 	.short	0x010a
        /*0fe6*/ 	.byte	0x3f
	.zero		1


	//   ....[41]....
        /*0fe8*/ 	.word	0x000103f0
        /*0fec*/ 	.word	0x00000009
        /*0ff0*/ 	.word	0x00000000
        /*0ff4*/ 	.short	0x010a
        /*0ff6*/ 	.byte	0x3f
	.zero		1


	//----- nvinfo : EIATTR_NUM_MBARRIERS
	.align		4
.L_30:
        /*0ff8*/ 	.byte	0x03, 0x38
        /*0ffa*/ 	.short	0x0010


	//----- nvinfo : EIATTR_EXIT_INSTR_OFFSETS
	.align		4
        /*0ffc*/ 	.byte	0x04, 0x1c
        /*0ffe*/ 	.short	(.L_32 - .L_31)


	//   ....[0]....
.L_31:
        /*1000*/ 	.word	0x000012d0


	//   ....[1]....
        /*1004*/ 	.word	0x00001330


	//   ....[2]....
        /*1008*/ 	.word	0x0000eee0


	//   ....[3]....
        /*100c*/ 	.word	0x0000ef10


	//   ....[4]....
        /*1010*/ 	.word	0x0000fff0


	//----- nvinfo : EIATTR_MAX_THREADS
	.align		4
.L_32:
        /*1014*/ 	.byte	0x04, 0x05
        /*1016*/ 	.short	(.L_34 - .L_33)
.L_33:
        /*1018*/ 	.word	0x00000180
        /*101c*/ 	.word	0x00000001
        /*1020*/ 	.word	0x00000001


	//----- nvinfo : EIATTR_CRS_STACK_SIZE
	.align		4
.L_34:
        /*1024*/ 	.byte	0x04, 0x1e
        /*1026*/ 	.short	(.L_36 - .L_35)
.L_35:
        /*1028*/ 	.word	0x00000000


	//----- nvinfo : EIATTR_CBANK_PARAM_SIZE
	.align		4
.L_36:
        /*102c*/ 	.byte	0x03, 0x19
        /*102e*/ 	.short	0x0470


	//----- nvinfo : EIATTR_PARAM_CBANK
	.align		4
        /*1030*/ 	.byte	0x04, 0x0a
        /*1032*/ 	.short	(.L_38 - .L_37)
	.align		4
.L_37:
        /*1034*/ 	.word	index@(.nv.constant0._ZN7cutlass13device_kernelINS_4gemm6kernel13GemmUniversalIN4cute5tupleIJiiiiEEENS1_10collective13CollectiveMmaINS1_37MainloopSm90TmaGmmaWarpSpecializedFP8ILi5ENS5_IJNS4_1CILi1EEESB_SB_EEENS1_32KernelTmaWarpSpecializedPingpongEEENS5_IJNSA_ILi64EEENSA_ILi256EEENSA_ILi128EEEEEENS_12float_e4m3_tENS5_IJlSB_lEEESJ_SK_NS4_8TiledMMAINS4_8MMA_AtomIJNS4_4SM904GMMA31MMA_64x256x32_F32E4M3E4M3_SS_TNILNSO_7ScaleInE1ELSQ_1EEEEEENS4_6LayoutISC_NS5_IJNSA_ILi0EEESU_SU_EEEEENS5_IJNS4_10UnderscoreESX_SX_EEEEENS4_13SM90_TMA_LOADENS4_14ComposedLayoutINS4_7SwizzleILi3ELi4ELi3EEENS4_18smem_ptr_flag_bitsILi8EEENST_INS5_IJNSA_ILi8EEESH_EEENS5_IJSH_SB_EEEEEEEvNS4_8identityES10_S1A_vS1B_EENS_8epilogue10collective6detail29Sm90TmaWarpSpecializedAdapterINS1E_15DefaultEpilogueISJ_SK_SK_NS1D_6thread17LinearCombinationISJ_Li1EffLNS1I_9ScaleType4KindE0ELNS_15FloatRoundStyleE2ESJ_EENS1_15EpilogueDefaultEEEEEvvEEEEvNT_6ParamsE)
        /*1038*/ 	.short	0x0210
        /*103a*/ 	.short	0x0470


	//----- nvinfo : EIATTR_SW_WAR
	.align		4
.L_38:
        /*103c*/ 	.byte	0x04, 0x36
        /*103e*/ 	.short	(.L_40 - .L_39)
.L_39:
        /*1040*/ 	.word	0x00000008
.L_40:


//--------------------- .nv.callgraph             --------------------------
	.section	.nv.callgraph,"",@"SHT_CUDA_CALLGRAPH"
	.align	4
	.sectionentsize	8
	.align		4
        /*0000*/ 	.word	0x00000000
	.align		4
        /*0004*/ 	.word	0xffffffff
	.align		4
        /*0008*/ 	.word	0x00000000
	.align		4
        /*000c*/ 	.word	0xfffffffe
	.align		4
        /*0010*/ 	.word	0x00000000
	.align		4
        /*0014*/ 	.word	0xfffffffd
	.align		4
        /*0018*/ 	.word	0x00000000
	.align		4
        /*001c*/ 	.word	0xfffffffc


//--------------------- .nv.constant4             --------------------------
	.section	.nv.constant4,"a",@progbits
	.align	8
	.align		8
.nv.constant4:
        /*0000*/ 	.dword	_ZN40_INTERNAL_792fa714_4_k_cu_a71c8a13_186564cuda3std3__45__cpo5beginE
	.align		8
        /*0008*/ 	.dword	_ZN40_INTERNAL_792fa714_4_k_cu_a71c8a13_186564cuda3std3__45__cpo3endE
	.align		8
        /*0010*/ 	.dword	_ZN40_INTERNAL_792fa714_4_k_cu_a71c8a13_186564cuda3std3__45__cpo6cbeginE
	.align		8
        /*0018*/ 	.dword	_ZN40_INTERNAL_792fa714_4_k_cu_a71c8a13_186564cuda3std3__45__cpo4cendE
	.align		8
        /*0020*/ 	.dword	_ZN40_INTERNAL_792fa714_4_k_cu_a71c8a13_186564cuda3std3__442_GLOBAL__N__792fa714_4_k_cu_a71c8a13_186566ignoreE
	.align		8
        /*0028*/ 	.dword	_ZN40_INTERNAL_792fa714_4_k_cu_a71c8a13_186564cuda3std3__419piecewise_constructE
	.align		8
        /*0030*/ 	.dword	_ZN40_INTERNAL_792fa714_4_k_cu_a71c8a13_186564cuda3std3__48in_placeE
	.align		8
        /*0038*/ 	.dword	_ZN40_INTERNAL_792fa714_4_k_cu_a71c8a13_186564cuda3std6ranges3__45__cpo4swapE
	.align		8
        /*0040*/ 	.dword	_ZN40_INTERNAL_792fa714_4_k_cu_a71c8a13_186564cuda3std6ranges3__45__cpo9iter_moveE
	.align		8
        /*0048*/ 	.dword	_ZN40_INTERNAL_792fa714_4_k_cu_a71c8a13_186564cute7productE
	.align		8
        /*0050*/ 	.dword	_ZN40_INTERNAL_792fa714_4_k_cu_a71c8a13_186564cute1_E


//--------------------- .text._ZN7cutlass13device_kernelINS_4gemm6kernel13GemmUniversalIN4cute5tupleIJiiiiEEENS1_10collective13CollectiveMmaINS1_37MainloopSm90TmaGmmaWarpSpecializedFP8ILi5ENS5_IJNS4_1CILi1EEESB_SB_EEENS1_32KernelTmaWarpSpecializedPingpongEEENS5_IJNSA_ILi64EEENSA_ILi256EEENSA_ILi128EEEEEENS_12float_e4m3_tENS5_IJlSB_lEEESJ_SK_NS4_8TiledMMAINS4_8MMA_AtomIJNS4_4SM904GMMA31MMA_64x256x32_F32E4M3E4M3_SS_TNILNSO_7ScaleInE1ELSQ_1EEEEEENS4_6LayoutISC_NS5_IJNSA_ILi0EEESU_SU_EEEEENS5_IJNS4_10UnderscoreESX_SX_EEEEENS4_13SM90_TMA_LOADENS4_14ComposedLayoutINS4_7SwizzleILi3ELi4ELi3EEENS4_18smem_ptr_flag_bitsILi8EEENST_INS5_IJNSA_ILi8EEESH_EEENS5_IJSH_SB_EEEEEEEvNS4_8identityES10_S1A_vS1B_EENS_8epilogue10collective6detail29Sm90TmaWarpSpecializedAdapterINS1E_15DefaultEpilogueISJ_SK_SK_NS1D_6thread17LinearCombinationISJ_Li1EffLNS1I_9ScaleType4KindE0ELNS_15FloatRoundStyleE2ESJ_EENS1_15EpilogueDefaultEEEEEvvEEEEvNT_6ParamsE --------------------------
	.section	.text._ZN7cutlass13device_kernelINS_4gemm6kernel13GemmUniversalIN4cute5tupleIJiiiiEEENS1_10collective13CollectiveMmaINS1_37MainloopSm90TmaGmmaWarpSpecializedFP8ILi5ENS5_IJNS4_1CILi1EEESB_SB_EEENS1_32KernelTmaWarpSpecializedPingpongEEENS5_IJNSA_ILi64EEENSA_ILi256EEENSA_ILi128EEEEEENS_12float_e4m3_tENS5_IJlSB_lEEESJ_SK_NS4_8TiledMMAINS4_8MMA_AtomIJNS4_4SM904GMMA31MMA_64x256x32_F32E4M3E4M3_SS_TNILNSO_7ScaleInE1ELSQ_1EEEEEENS4_6LayoutISC_NS5_IJNSA_ILi0EEESU_SU_EEEEENS5_IJNS4_10UnderscoreESX_SX_EEEEENS4_13SM90_TMA_LOADENS4_14ComposedLayoutINS4_7SwizzleILi3ELi4ELi3EEENS4_18smem_ptr_flag_bitsILi8EEENST_INS5_IJNSA_ILi8EEESH_EEENS5_IJSH_SB_EEEEEEEvNS4_8identityES10_S1A_vS1B_EENS_8epilogue10collective6detail29Sm90TmaWarpSpecializedAdapterINS1E_15DefaultEpilogueISJ_SK_SK_NS1D_6thread17LinearCombinationISJ_Li1EffLNS1I_9ScaleType4KindE0ELNS_15FloatRoundStyleE2ESJ_EENS1_15EpilogueDefaultEEEEEvvEEEEvNT_6ParamsE,"ax",@progbits
	.align	128
.text._ZN7cutlass13device_kernelINS_4gemm6kernel13GemmUniversalIN4cute5tupleIJiiiiEEENS1_10collective13CollectiveMmaINS1_37MainloopSm90TmaGmmaWarpSpecializedFP8ILi5ENS5_IJNS4_1CILi1EEESB_SB_EEENS1_32KernelTmaWarpSpecializedPingpongEEENS5_IJNSA_ILi64EEENSA_ILi256EEENSA_ILi128EEEEEENS_12float_e4m3_tENS5_IJlSB_lEEESJ_SK_NS4_8TiledMMAINS4_8MMA_AtomIJNS4_4SM904GMMA31MMA_64x256x32_F32E4M3E4M3_SS_TNILNSO_7ScaleInE1ELSQ_1EEEEEENS4_6LayoutISC_NS5_IJNSA_ILi0EEESU_SU_EEEEENS5_IJNS4_10UnderscoreESX_SX_EEEEENS4_13SM90_TMA_LOADENS4_14ComposedLayoutINS4_7SwizzleILi3ELi4ELi3EEENS4_18smem_ptr_flag_bitsILi8EEENST_INS5_IJNSA_ILi8EEESH_EEENS5_IJSH_SB_EEEEEEEvNS4_8identityES10_S1A_vS1B_EENS_8epilogue10collective6detail29Sm90TmaWarpSpecializedAdapterINS1E_15DefaultEpilogueISJ_SK_SK_NS1D_6thread17LinearCombinationISJ_Li1EffLNS1I_9ScaleType4KindE0ELNS_15FloatRoundStyleE2ESJ_EENS1_15EpilogueDefaultEEEEEvvEEEEvNT_6ParamsE:
        .type           _ZN7cutlass13device_kernelINS_4gemm6kernel13GemmUniversalIN4cute5tupleIJiiiiEEENS1_10collective13CollectiveMmaINS1_37MainloopSm90TmaGmmaWarpSpecializedFP8ILi5ENS5_IJNS4_1CILi1EEESB_SB_EEENS1_32KernelTmaWarpSpecializedPingpongEEENS5_IJNSA_ILi64EEENSA_ILi256EEENSA_ILi128EEEEEENS_12float_e4m3_tENS5_IJlSB_lEEESJ_SK_NS4_8TiledMMAINS4_8MMA_AtomIJNS4_4SM904GMMA31MMA_64x256x32_F32E4M3E4M3_SS_TNILNSO_7ScaleInE1ELSQ_1EEEEEENS4_6LayoutISC_NS5_IJNSA_ILi0EEESU_SU_EEEEENS5_IJNS4_10UnderscoreESX_SX_EEEEENS4_13SM90_TMA_LOADENS4_14ComposedLayoutINS4_7SwizzleILi3ELi4ELi3EEENS4_18smem_ptr_flag_bitsILi8EEENST_INS5_IJNSA_ILi8EEESH_EEENS5_IJSH_SB_EEEEEEEvNS4_8identityES10_S1A_vS1B_EENS_8epilogue10collective6detail29Sm90TmaWarpSpecializedAdapterINS1E_15DefaultEpilogueISJ_SK_SK_NS1D_6thread17LinearCombinationISJ_Li1EffLNS1I_9ScaleType4KindE0ELNS_15FloatRoundStyleE2ESJ_EENS1_15EpilogueDefaultEEEEEvvEEEEvNT_6ParamsE,@function
        .size           _ZN7cutlass13device_kernelINS_4gemm6kernel13GemmUniversalIN4cute5tupleIJiiiiEEENS1_10collective13CollectiveMmaINS1_37MainloopSm90TmaGmmaWarpSpecializedFP8ILi5ENS5_IJNS4_1CILi1EEESB_SB_EEENS1_32KernelTmaWarpSpecializedPingpongEEENS5_IJNSA_ILi64EEENSA_ILi256EEENSA_ILi128EEEEEENS_12float_e4m3_tENS5_IJlSB_lEEESJ_SK_NS4_8TiledMMAINS4_8MMA_AtomIJNS4_4SM904GMMA31MMA_64x256x32_F32E4M3E4M3_SS_TNILNSO_7ScaleInE1ELSQ_1EEEEEENS4_6LayoutISC_NS5_IJNSA_ILi0EEESU_SU_EEEEENS5_IJNS4_10UnderscoreESX_SX_EEEEENS4_13SM90_TMA_LOADENS4_14ComposedLayoutINS4_7SwizzleILi3ELi4ELi3EEENS4_18smem_ptr_flag_bitsILi8EEENST_INS5_IJNSA_ILi8EEESH_EEENS5_IJSH_SB_EEEEEEEvNS4_8identityES10_S1A_vS1B_EENS_8epilogue10collective6detail29Sm90TmaWarpSpecializedAdapterINS1E_15DefaultEpilogueISJ_SK_SK_NS1D_6thread17LinearCombinationISJ_Li1EffLNS1I_9ScaleType4KindE0ELNS_15FloatRoundStyleE2ESJ_EENS1_15EpilogueDefaultEEEEEvvEEEEvNT_6ParamsE,(.L_x_334 - _ZN7cutlass13device_kernelINS_4gemm6kernel13GemmUniversalIN4cute5tupleIJiiiiEEENS1_10collective13CollectiveMmaINS1_37MainloopSm90TmaGmmaWarpSpecializedFP8ILi5ENS5_IJNS4_1CILi1EEESB_SB_EEENS1_32KernelTmaWarpSpecializedPingpongEEENS5_IJNSA_ILi64EEENSA_ILi256EEENSA_ILi128EEEEEENS_12float_e4m3_tENS5_IJlSB_lEEESJ_SK_NS4_8TiledMMAINS4_8MMA_AtomIJNS4_4SM904GMMA31MMA_64x256x32_F32E4M3E4M3_SS_TNILNSO_7ScaleInE1ELSQ_1EEEEEENS4_6LayoutISC_NS5_IJNSA_ILi0EEESU_SU_EEEEENS5_IJNS4_10UnderscoreESX_SX_EEEEENS4_13SM90_TMA_LOADENS4_14ComposedLayoutINS4_7SwizzleILi3ELi4ELi3EEENS4_18smem_ptr_flag_bitsILi8EEENST_INS5_IJNSA_ILi8EEESH_EEENS5_IJSH_SB_EEEEEEEvNS4_8identityES10_S1A_vS1B_EENS_8epilogue10collective6detail29Sm90TmaWarpSpecializedAdapterINS1E_15DefaultEpilogueISJ_SK_SK_NS1D_6thread17LinearCombinationISJ_Li1EffLNS1I_9ScaleType4KindE0ELNS_15FloatRoundStyleE2ESJ_EENS1_15EpilogueDefaultEEEEEvvEEEEvNT_6ParamsE)
        .other          _ZN7cutlass13device_kernelINS_4gemm6kernel13GemmUniversalIN4cute5tupleIJiiiiEEENS1_10collective13CollectiveMmaINS1_37MainloopSm90TmaGmmaWarpSpecializedFP8ILi5ENS5_IJNS4_1CILi1EEESB_SB_EEENS1_32KernelTmaWarpSpecializedPingpongEEENS5_IJNSA_ILi64EEENSA_ILi256EEENSA_ILi128EEEEEENS_12float_e4m3_tENS5_IJlSB_lEEESJ_SK_NS4_8TiledMMAINS4_8MMA_AtomIJNS4_4SM904GMMA31MMA_64x256x32_F32E4M3E4M3_SS_TNILNSO_7ScaleInE1ELSQ_1EEEEEENS4_6LayoutISC_NS5_IJNSA_ILi0EEESU_SU_EEEEENS5_IJNS4_10UnderscoreESX_SX_EEEEENS4_13SM90_TMA_LOADENS4_14ComposedLayoutINS4_7SwizzleILi3ELi4ELi3EEENS4_18smem_ptr_flag_bitsILi8EEENST_INS5_IJNSA_ILi8EEESH_EEENS5_IJSH_SB_EEEEEEEvNS4_8identityES10_S1A_vS1B_EENS_8epilogue10collective6detail29Sm90TmaWarpSpecializedAdapterINS1E_15DefaultEpilogueISJ_SK_SK_NS1D_6thread17LinearCombinationISJ_Li1EffLNS1I_9ScaleType4KindE0ELNS_15FloatRoundStyleE2ESJ_EENS1_15EpilogueDefaultEEEEEvvEEEEvNT_6ParamsE,@"STO_CUDA_ENTRY STV_DEFAULT"
_ZN7cutlass13device_kernelINS_4gemm6kernel13GemmUniversalIN4cute5tupleIJiiiiEEENS1_10collective13CollectiveMmaINS1_37MainloopSm90TmaGmmaWarpSpecializedFP8ILi5ENS5_IJNS4_1CILi1EEESB_SB_EEENS1_32KernelTmaWarpSpecializedPingpongEEENS5_IJNSA_ILi64EEENSA_ILi256EEENSA_ILi128EEEEEENS_12float_e4m3_tENS5_IJlSB_lEEESJ_SK_NS4_8TiledMMAINS4_8MMA_AtomIJNS4_4SM904GMMA31MMA_64x256x32_F32E4M3E4M3_SS_TNILNSO_7ScaleInE1ELSQ_1EEEEEENS4_6LayoutISC_NS5_IJNSA_ILi0EEESU_SU_EEEEENS5_IJNS4_10UnderscoreESX_SX_EEEEENS4_13SM90_TMA_LOADENS4_14ComposedLayoutINS4_7SwizzleILi3ELi4ELi3EEENS4_18smem_ptr_flag_bitsILi8EEENST_INS5_IJNSA_ILi8EEESH_EEENS5_IJSH_SB_EEEEEEEvNS4_8identityES10_S1A_vS1B_EENS_8epilogue10collective6detail29Sm90TmaWarpSpecializedAdapterINS1E_15DefaultEpilogueISJ_SK_SK_NS1D_6thread17LinearCombinationISJ_Li1EffLNS1I_9ScaleType4KindE0ELNS_15FloatRoundStyleE2ESJ_EENS1_15EpilogueDefaultEEEEEvvEEEEvNT_6ParamsE:
[----:B------:R-:W0:Y:S02]  /*0000*/  LDC R1, c[0x0][0x28] ;  /* 0x00000a00ff017b82 */ /* 0x000e240000000800 */
[----:B0-----:R-:W-:Y:S01]  /*0010*/  VIADD R1, R1, 0xfffffef8 ;  /* 0xfffffef801017836 */ /* 0x001fe20000000000 */
[----:B------:R-:W0:Y:S01]  /*0020*/  S2R R3, SR_TID.X ;  /* 0x0000000000037919 */ /* 0x000e220000002100 */
[----:B------:R-:W-:Y:S01]  /*0030*/  ELECT P0, URZ, PT ;  /* 0x00000000003f782f */ /* 0x000fe20003800000 */
[----:B------:R-:W-:Y:S01]  /*0040*/  BSSY B0, `(.L_x_0) ;  /* 0x0000014000007945 */ /* 0x000fe20003800000 */
[----:B0-----:R-:W-:-:S05]  /*0050*/  SHF.R.U32.HI R0, RZ, 0x5, R3 ;  /* 0x00000005ff007819 */ /* 0x001fca0000011603 */
[----:B------:R-:W0:Y:S02]  /*0060*/  SHFL.IDX PT, R2, R0, RZ, 0x1f ;  /* 0x00001fff00027589 */ /* 0x000e2400000e0000 */
[----:B0-----:R-:W-:Y:S02]  /*0070*/  R2UR UR6, R2 ;  /* 0x00000000020672ca */ /* 0x001fe400000e0000 */
[----:B------:R-:W-:-:S05]  /*0080*/  SHF.R.U32.HI R2, RZ, 0x7, R3 ;  /* 0x00000007ff027819 */ /* 0x000fca0000011603 */
[----:B------:R0:W1:Y:S06]  /*0090*/  SHFL.IDX PT, R4, R2, RZ, 0x1f ;  /* 0x00001fff02047589 */ /* 0x00006c00000e0000 */
[----:B------:R-:W-:Y:S02]  /*00a0*/  USHF.R.S32.HI UR4, URZ, 0x1f, UR6 ;  /* 0x0000001f3f047899 */ /* 0x000fe40008011406 */
[----:B------:R-:W-:Y:S02]  /*00b0*/  ISETP.NE.OR P0, PT, RZ, UR6, !P0 ;  /* 0x00000006ff007c0c */ /* 0x000fe4000c705670 */
[----:B------:R-:W-:-:S04]  /*00c0*/  ULEA.HI UR4, UR4, UR6, URZ, 0x2 ;  /* 0x0000000604047291 */ /* 0x000fc8000f8f103f */
[----:B------:R-:W-:-:S04]  /*00d0*/  ULOP3.LUT UR4, UR4, 0xfffffffc, URZ, 0xc0, !UPT ;  /* 0xfffffffc04047892 */ /* 0x000fc8000f8ec03f */
[----:B------:R-:W-:-:S03]  /*00e0*/  UIADD3 UR6, UR6, -UR4, URZ ;  /* 0x8000000406067290 */ /* 0x000fc6000fffe03f */
[----:B0-----:R-:W-:Y:S09]  /*00f0*/  @P0 BRA `(.L_x_1) ;  /* 0x0000000000200947 */ /* 0x001ff20003800000 */
[----:B------:R-:W-:Y:S02]  /*0100*/  ULDC.64 UR4, c[0x0][0x198] ;  /* 0x0000660000047ab9 */ /* 0x000fe40000000a00 */
[----:B------:R-:W-:Y:S02]  /*0110*/  UIADD3 UR8, UP0, UR4, 0xf0, URZ ;  /* 0x000000f004087890 */ /* 0x000fe4000ff1e03f */
[----:B------:R-:W-:Y:S02]  /*0120*/  UIADD3 UR4, UP1, UR4, 0x1f0, URZ ;  /* 0x000001f004047890 */ /* 0x000fe4000ff3e03f */
[----:B------:R-:W-:Y:S02]  /*0130*/  UIADD3.X UR9, URZ, UR5, URZ, UP0, !UPT ;  /* 0x000000053f097290 */ /* 0x000fe400087fe43f */
[----:B------:R-:W-:-:S07]  /*0140*/  UIADD3.X UR5, URZ, UR5, URZ, UP1, !UPT ;  /* 0x000000053f057290 */ /* 0x000fce0008ffe43f */
[----:B------:R0:W-:Y:S02]  /*0150*/  UTMACCTL.PF [UR8] ;  /* 0x00000000080079b9 */ /* 0x0001e40008040000 */
[----:B------:R0:W-:Y:S02]  /*0160*/  UTMACCTL.PF [UR4] ;  /* 0x00000000040079b9 */ /* 0x0001e40008040000 */
[----:B0-----:R-:W-:Y:S01]  /*0170*/  NOP ;  /* 0x0000000000007918 */ /* 0x001fe20000000000 */
.L_x_1:
[----:B------:R-:W-:Y:S05]  /*0180*/  BSYNC B0 ;  /* 0x0000000000007941 */ /* 0x000fea0003800000 */
.L_x_0:
[----:B------:R-:W0:Y:S01]  /*0190*/  SHFL.IDX PT, R5, R0, RZ, 0x1f ;  /* 0x00001fff00057589 */ /* 0x000e2200000e0000 */
[----:B-1----:R-:W-:Y:S01]  /*01a0*/  R2UR UR13, R4 ;  /* 0x00000000040d72ca */ /* 0x002fe200000e0000 */
[----:B------:R-:W-:-:S04]  /*01b0*/  UISETP.NE.AND UP0, UPT, UR6, 0x3, UPT ;  /* 0x000000030600788c */ /* 0x000fc8000bf05270 */
[----:B------:R-:W-:-:S08]  /*01c0*/  UISETP.EQ.OR UP0, UPT, UR6, URZ, !UP0 ;  /* 0x0000003f0600728c */ /* 0x000fd0000c702670 */
[----:B------:R-:W-:Y:S02]  /*01d0*/  UIADD3 UR12, UR13, -0x1, URZ ;  /* 0xffffffff0d0c7890 */ /* 0x000fe4000fffe03f */
[----:B------:R-:W-:Y:S02]  /*01e0*/  UISETP.EQ.AND UP0, UPT, UR13, URZ, UP0 ;  /* 0x0000003f0d00728c */ /* 0x000fe40008702270 */
[----:B------:R-:W-:Y:S02]  /*01f0*/  UISETP.GE.U32.AND UP1, UPT, UR12, 0x2, UPT ;  /* 0x000000020c00788c */ /* 0x000fe4000bf26070 */
[----:B------:R-:W-:Y:S01]  /*0200*/  USEL UR15, URZ, 0x1, !UP0 ;  /* 0x000000013f0f7887 */ /* 0x000fe2000c000000 */
[----:B0-----:R-:W-:-:S03]  /*0210*/  ISETP.NE.AND P0, PT, R5, RZ, PT ;  /* 0x000000ff0500720c */ /* 0x001fc60003f05270 */
[----:B------:R-:W-:-:S10]  /*0220*/  USEL UR15, UR15, 0x2, UP1 ;  /* 0x000000020f0f7887 */ /* 0x000fd40008800000 */
[----:B------:R-:W-:Y:S05]  /*0230*/  @P0 BRA `(.L_x_2) ;  /* 0x0000000000600947 */ /* 0x000fea0003800000 */
[----:B------:R-:W0:Y:S01]  /*0240*/  S2UR UR7, SR_CgaCtaId ;  /* 0x00000000000779c3 */ /* 0x000e220000008800 */
[----:B------:R-:W-:Y:S01]  /*0250*/  UMOV UR4, 0x400 ;  /* 0x0000040000047882 */ /* 0x000fe20000000000 */
[----:B------:R-:W-:Y:S01]  /*0260*/  UMOV UR5, 0x1 ;  /* 0x0000000100057882 */ /* 0x000fe20000000000 */
[----:B------:R-:W-:Y:S01]  /*0270*/  UMOV UR8, 0x80 ;  /* 0x0000008000087882 */ /* 0x000fe20000000000 */
[----:B------:R-:W-:Y:S01]  /*0280*/  ELECT P0, URZ, PT ;  /* 0x00000000003f782f */ /* 0x000fe20003800000 */
[----:B------:R-:W-:-:S04]  /*0290*/  UIADD3 UR8, -UR8, 0x100000, URZ ;  /* 0x0010000008087890 */ /* 0x000fc8000fffe13f */
[----:B------:R-:W-:Y:S02]  /*02a0*/  USHF.L.U32 UR9, UR8, 0xb, URZ ;  /* 0x0000000b08097899 */ /* 0x000fe4000800063f */
[----:B------:R-:W-:Y:S02]  /*02b0*/  USHF.L.U32 UR8, UR8, 0x1, URZ ;  /* 0x0000000108087899 */ /* 0x000fe4000800063f */
[----:B0-----:R-:W-:Y:S02]  /*02c0*/  ULEA UR7, UR7, UR4, 0x18 ;  /* 0x0000000407077291 */ /* 0x001fe4000f8ec03f */
[----:B------:R-:W-:-:S04]  /*02d0*/  UIADD3 UR4, -UR5, 0x100000, URZ ;  /* 0x0010000005047890 */ /* 0x000fc8000fffe13f */
[----:B------:R-:W-:Y:S02]  /*02e0*/  USHF.L.U32 UR5, UR4, 0xb, URZ ;  /* 0x0000000b04057899 */ /* 0x000fe4000800063f */
[----:B------:R-:W-:Y:S01]  /*02f0*/  USHF.L.U32 UR4, UR4, 0x1, URZ ;  /* 0x0000000104047899 */ /* 0x000fe2000800063f */
[----:B------:R-:W0:Y:S11]  /*0300*/  FENCE.VIEW.ASYNC.S ;  /* 0x00000000000073c6 */ /* 0x000e360000000000 */
[----:B0-----:R0:W1:Y:S01]  /*0310*/  SYNCS.EXCH.64 URZ, [UR7], UR4 ;  /* 0x00000004073f75b2 */ /* 0x0010620008000100 */
[----:B------:R0:W2:Y:S01]  /*0320*/  SYNCS.EXCH.64 URZ, [UR7+0x28], UR8 ;  /* 0x00002808073f75b2 */ /* 0x0000a20008000100 */
[----:B------:R0:W3:Y:S01]  /*0330*/  SYNCS.EXCH.64 URZ, [UR7+0x8], UR4 ;  /* 0x00000804073f75b2 */ /* 0x0000e20008000100 */
[----:B------:R0:W4:Y:S01]  /*0340*/  SYNCS.EXCH.64 URZ, [UR7+0x30], UR8 ;  /* 0x00003008073f75b2 */ /* 0x0001220008000100 */
[----:B------:R0:W0:Y:S01]  /*0350*/  SYNCS.EXCH.64 URZ, [UR7+0x10], UR4 ;  /* 0x00001004073f75b2 */ /* 0x0000220008000100 */
[----:B------:R0:W0:Y:S01]  /*0360*/  SYNCS.EXCH.64 URZ, [UR7+0x38], UR8 ;  /* 0x00003808073f75b2 */ /* 0x0000220008000100 */
[----:B------:R0:W0:Y:S01]  /*0370*/  SYNCS.EXCH.64 URZ, [UR7+0x18], UR4 ;  /* 0x00001804073f75b2 */ /* 0x0000220008000100 */
[----:B------:R0:W0:Y:S01]  /*0380*/  SYNCS.EXCH.64 URZ, [UR7+0x40], UR8 ;  /* 0x00004008073f75b2 */ /* 0x0000220008000100 */
[----:B------:R0:W0:Y:S01]  /*0390*/  SYNCS.EXCH.64 URZ, [UR7+0x20], UR4 ;  /* 0x00002004073f75b2 */ /* 0x0000220008000100 */
[----:B------:R0:W0:Y:S01]  /*03a0*/  SYNCS.EXCH.64 URZ, [UR7+0x48], UR8 ;  /* 0x00004808073f75b2 */ /* 0x0000220008000100 */
[----:B------:R-:W-:Y:S01]  /*03b0*/  NOP ;  /* 0x0000000000007918 */ /* 0x000fe20000000000 */
.L_x_2:
[----:B------:R-:W5:Y:S01]  /*03c0*/  SHFL.IDX PT, R5, R0, RZ, 0x1f ;  /* 0x00001fff00057589 */ /* 0x000f6200000e0000 */
[----:B------:R-:W-:Y:S01]  /*03d0*/  ELECT P0, URZ, PT ;  /* 0x00000000003f782f */ /* 0x000fe20003800000 */
[----:B------:R-:W-:Y:S01]  /*03e0*/  NOP ;  /* 0x0000000000007918 */ /* 0x000fe20000000000 */
[----:B------:R-:W-:Y:S01]  /*03f0*/  ELECT P1, URZ, PT ;  /* 0x00000000003f782f */ /* 0x000fe20003820000 */
[----:B------:R1:W2:Y:S01]  /*0400*/  SHFL.IDX PT, R4, R0, RZ, 0x1f ;  /* 0x00001fff00047589 */ /* 0x0002a200000e0000 */
[----:B0-----:R-:W-:Y:S01]  /*0410*/  UMOV UR4, 0x20 ;  /* 0x0000002000047882 */ /* 0x001fe20000000000 */
[----:B------:R-:W-:Y:S01]  /*0420*/  UMOV UR9, 0x80 ;  /* 0x0000008000097882 */ /* 0x000fe20000000000 */
[----:B------:R-:W-:Y:S01]  /*0430*/  NOP ;  /* 0x0000000000007918 */ /* 0x000fe20000000000 */
[----:B------:R-:W0:Y:S01]  /*0440*/  SHFL.IDX PT, R2, R2, RZ, 0x1f ;  /* 0x00001fff02027589 */ /* 0x000e2200000e0000 */
[----:B------:R-:W-:Y:S01]  /*0450*/  ULDC.64 UR20, c[0x0][0x208] ;  /* 0x0000820000147ab9 */ /* 0x000fe20000000a00 */
[----:B-1----:R-:W-:-:S04]  /*0460*/  SHF.R.S32.HI R0, RZ, 0x1f, R3 ;  /* 0x0000001fff007819 */ /* 0x002fc80000011403 */
[----:B------:R-:W-:-:S04]  /*0470*/  LEA.HI R0, R0, R3, RZ, 0x7 ;  /* 0x0000000300007211 */ /* 0x000fc800078f38ff */
[----:B------:R-:W-:Y:S02]  /*0480*/  LOP3.LUT R0, R0, 0xffffff80, RZ, 0xc0, !PT ;  /* 0xffffff8000007812 */ /* 0x000fe400078ec0ff */
[----:B-----5:R-:W-:Y:S02]  /*0490*/  ISETP.NE.OR P0, PT, R5, RZ, !P0 ;  /* 0x000000ff0500720c */ /* 0x020fe40004705670 */
[----:B--2---:R-:W-:Y:S02]  /*04a0*/  ISETP.NE.OR P1, PT, R4, RZ, !P1 ;  /* 0x000000ff0400720c */ /* 0x004fe40004f25670 */
[----:B0-----:R-:W-:Y:S01]  /*04b0*/  R2UR UR18, R2 ;  /* 0x00000000021272ca */ /* 0x001fe200000e0000 */
[----:B------:R-:W-:-:S08]  /*04c0*/  IMAD.IADD R2, R3, 0x1, -R0 ;  /* 0x0000000103027824 */ /* 0x000fd000078e0a00 */
[----:B------:R-:W-:Y:S02]  /*04d0*/  VOTEU.ALL UP0, P0 ;  /* 0x00000000003f7886 */ /* 0x000fe40000000000 */
[----:B------:R-:W-:-:S03]  /*04e0*/  VOTEU.ALL UP1, P1 ;  /* 0x00000000003f7886 */ /* 0x000fc60000820000 */
[----:B------:R-:W0:Y:S01]  /*04f0*/  @!UP0 S2UR UR8, SR_CgaCtaId ;  /* 0x00000000000889c3 */ /* 0x000e220000008800 */
[----:B------:R-:W-:Y:S01]  /*0500*/  @!UP0 UMOV UR7, 0x400 ;  /* 0x0000040000078882 */ /* 0x000fe20000000000 */
[----:B------:R-:W-:-:S04]  /*0510*/  @!UP0 UIADD3 UR4, -UR4, 0x100000, URZ ;  /* 0x0010000004048890 */ /* 0x000fc8000fffe13f */
[----:B------:R-:W-:Y:S02]  /*0520*/  @!UP0 USHF.L.U32 UR5, UR4, 0xb, URZ ;  /* 0x0000000b04058899 */ /* 0x000fe4000800063f */
[----:B------:R-:W-:Y:S01]  /*0530*/  @!UP0 USHF.L.U32 UR4, UR4, 0x1, URZ ;  /* 0x0000000104048899 */ /* 0x000fe2000800063f */
[----:B------:R-:W-:Y:S01]  /*0540*/  @!UP1 UMOV UR10, 0x400 ;  /* 0x00000400000a9882 */ /* 0x000fe20000000000 */
[----:B------:R-:W-:Y:S01]  /*0550*/  VOTEU.ALL UP2, P1 ;  /* 0x00000000003f7886 */ /* 0x000fe20000840000 */
[----:B------:R-:W-:Y:S01]  /*0560*/  VOTEU.ALL UP3, P1 ;  /* 0x00000000003f7886 */ /* 0x000fe20000860000 */
[----:B------:R-:W-:Y:S01]  /*0570*/  VOTEU.ALL UP4, P1 ;  /* 0x00000000003f7886 */ /* 0x000fe20000880000 */
[----:B------:R-:W1:Y:S01]  /*0580*/  @!UP1 S2UR UR11, SR_CgaCtaId ;  /* 0x00000000000b99c3 */ /* 0x000e620000008800 */
[----:B------:R-:W-:Y:S01]  /*0590*/  VOTEU.ALL UP5, P1 ;  /* 0x00000000003f7886 */ /* 0x000fe200008a0000 */
[----:B------:R-:W-:Y:S01]  /*05a0*/  ISETP.NE.AND P1, PT, RZ, UR13, PT ;  /* 0x0000000dff007c0c */ /* 0x000fe2000bf25270 */
[----:B0-----:R-:W-:-:S02]  /*05b0*/  @!UP0 ULEA UR7, UR8, UR7, 0x18 ;  /* 0x0000000708078291 */ /* 0x001fc4000f8ec03f */
[----:B------:R-:W-:-:S04]  /*05c0*/  @!UP1 UIADD3 UR8, -UR9, 0x100000, URZ ;  /* 0x0010000009089890 */ /* 0x000fc8000fffe13f */
[----:B------:R-:W-:Y:S02]  /*05d0*/  @!UP1 USHF.L.U32 UR9, UR8, 0xb, URZ ;  /* 0x0000000b08099899 */ /* 0x000fe4000800063f */
[----:B------:R-:W-:Y:S01]  /*05e0*/  @!UP1 USHF.L.U32 UR8, UR8, 0x1, URZ ;  /* 0x0000000108089899 */ /* 0x000fe2000800063f */
[----:B------:R-:W-:Y:S01]  /*05f0*/  VOTEU.ALL UP0, P0 ;  /* 0x00000000003f7886 */ /* 0x000fe20000000000 */
[----:B-1----:R-:W-:Y:S01]  /*0600*/  @!UP1 ULEA UR10, UR11, UR10, 0x18 ;  /* 0x0000000a0b0a9291 */ /* 0x002fe2000f8ec03f */
[----:B------:R-:W-:Y:S01]  /*0610*/  VOTEU.ALL UP1, P0 ;  /* 0x00000000003f7886 */ /* 0x000fe20000020000 */
[----:B------:R-:W0:Y:S02]  /*0620*/  FENCE.VIEW.ASYNC.S ;  /* 0x00000000000073c6 */ /* 0x000e240000000000 */
[----:B0-----:R-:W3:Y:S02]  /*0630*/  @!UP0 SYNCS.EXCH.64 URZ, [UR7+0x80], UR4 ;  /* 0x00008004073f85b2 */ /* 0x001ee40008000100 */
[----:B------:R0:W3:Y:S01]  /*0640*/  @!UP1 SYNCS.EXCH.64 URZ, [UR7+0x88], UR4 ;  /* 0x00008804073f95b2 */ /* 0x0000e20008000100 */
[----:B------:R-:W-:Y:S01]  /*0650*/  NOP ;  /* 0x0000000000007918 */ /* 0x000fe20000000000 */
[----:B0-----:R-:W-:-:S02]  /*0660*/  ULDC.64 UR4, c[0x0][0x598] ;  /* 0x0001660000047ab9 */ /* 0x001fc40000000a00 */
[----:B------:R-:W-:Y:S02]  /*0670*/  ISETP.NE.U32.AND P0, PT, RZ, UR4, PT ;  /* 0x00000004ff007c0c */ /* 0x000fe4000bf05070 */
[----:B------:R0:W3:Y:S02]  /*0680*/  @!UP2 SYNCS.EXCH.64 URZ, [UR10+0x60], UR8 ;  /* 0x000060080a3fa5b2 */ /* 0x0000e40008000100 */
[----:B------:R-:W-:Y:S01]  /*0690*/  ISETP.NE.AND.EX P0, PT, RZ, UR5, PT, P0 ;  /* 0x00000005ff007c0c */ /* 0x000fe2000bf05300 */
[----:B------:R0:W3:Y:S01]  /*06a0*/  @!UP3 SYNCS.EXCH.64 URZ, [UR10+0x68], UR8 ;  /* 0x000068080a3fb5b2 */ /* 0x0000e20008000100 */
[----:B------:R0:W3:Y:S01]  /*06b0*/  @!UP4 SYNCS.EXCH.64 URZ, [UR10+0x70], UR8 ;  /* 0x000070080a3fc5b2 */ /* 0x0000e20008000100 */
[----:B------:R0:W3:Y:S01]  /*06c0*/  @!UP5 SYNCS.EXCH.64 URZ, [UR10+0x78], UR8 ;  /* 0x000078080a3fd5b2 */ /* 0x0000e20008000100 */
[----:B------:R-:W-:Y:S01]  /*06d0*/  NOP ;  /* 0x0000000000007918 */ /* 0x000fe20000000000 */
[----:B---34-:R-:W-:Y:S08]  /*06e0*/  BAR.SYNC.DEFER_BLOCKING 0x0 ;  /* 0x0000000000007b1d */ /* 0x018ff00000010000 */
[----:B0-----:R-:W-:Y:S05]  /*06f0*/  @!P0 BRA `(.L_x_3) ;  /* 0x0000000000208947 */ /* 0x001fea0003800000 */
[----:B------:R-:W0:Y:S02]  /*0700*/  LDC.64 R4, c[0x0][0x598] ;  /* 0x00016600ff047b82 */ /* 0x000e240000000a00 */
[----:B0-----:R-:W2:Y:S02]  /*0710*/  LDG.E.64 R4, desc[UR20][R4.64] ;  /* 0x0000001404047981 */ /* 0x001ea4000c1e1b00 */
[----:B--2---:R-:W-:-:S04]  /*0720*/  ISETP.NE.U32.AND P0, PT, R4, RZ, PT ;  /* 0x000000ff0400720c */ /* 0x004fc80003f05070 */
[----:B------:R-:W-:-:S13]  /*0730*/  ISETP.NE.AND.EX P0, PT, R5, RZ, PT, P0 ;  /* 0x000000ff0500720c */ /* 0x000fda0003f05300 */
[----:B------:R-:W-:Y:S05]  /*0740*/  @!P0 BRA `(.L_x_3) ;  /* 0x00000000000c8947 */ /* 0x000fea0003800000 */
[----:B------:R-:W2:Y:S02]  /*0750*/  LD.E R4, desc[UR20][R4.64] ;  /* 0x0000001404047980 */ /* 0x000ea4000c101900 */
[----:B--2---:R-:W-:Y:S01]  /*0760*/  R2UR UR32, R4 ;  /* 0x00000000042072ca */ /* 0x004fe200000e0000 */
[----:B------:R-:W-:-:S14]  /*0770*/  BRA `(.L_x_4) ;  /* 0x0000000000247947 */ /* 0x000fdc0003800000 */
.L_x_3:
[----:B------:R-:W-:Y:S02]  /*0780*/  ULDC.64 UR4, c[0x0][0x588] ;  /* 0x0001620000047ab9 */ /* 0x000fe40000000a00 */
[----:B------:R-:W-:-:S04]  /*0790*/  ISETP.NE.U32.AND P0, PT, RZ, UR4, PT ;  /* 0x00000004ff007c0c */ /* 0x000fc8000bf05070 */
[----:B------:R-:W-:-:S13]  /*07a0*/  ISETP.NE.AND.EX P0, PT, RZ, UR5, PT, P0 ;  /* 0x00000005ff007c0c */ /* 0x000fda000bf05300 */
[----:B------:R-:W-:Y:S05]  /*07b0*/  @!P0 BRA `(.L_x_5) ;  /* 0x0000000000108947 */ /* 0x000fea0003800000 */
[----:B------:R-:W0:Y:S02]  /*07c0*/  LDC.64 R4, c[0x0][0x588] ;  /* 0x00016200ff047b82 */ /* 0x000e240000000a00 */
[----:B0-----:R-:W2:Y:S02]  /*07d0*/  LDG.E R4, desc[UR20][R4.64] ;  /* 0x0000001404047981 */ /* 0x001ea4000c1e1900 */
[----:B--2---:R-:W-:Y:S01]  /*07e0*/  R2UR UR32, R4 ;  /* 0x00000000042072ca */ /* 0x004fe200000e0000 */
[----:B------:R-:W-:-:S14]  /*07f0*/  BRA `(.L_x_4) ;  /* 0x0000000000047947 */ /* 0x000fdc0003800000 */
.L_x_5:
[----:B------:R-:W-:-:S05]  /*0800*/  ULDC UR32, c[0x0][0x580] ;  /* 0x0001600000207ab9 */ /* 0x000fca0000000800 */
.L_x_4:
[----:B------:R-:W-:Y:S02]  /*0810*/  ULDC.64 UR4, c[0x0][0x5a0] ;  /* 0x0001680000047ab9 */ /* 0x000fe40000000a00 */
[----:B------:R-:W-:-:S04]  /*0820*/  ISETP.NE.U32.AND P0, PT, RZ, UR4, PT ;  /* 0x00000004ff007c0c */ /* 0x000fc8000bf05070 */
[----:B------:R-:W-:-:S13]  /*0830*/  ISETP.NE.AND.EX P0, PT, RZ, UR5, PT, P0 ;  /* 0x00000005ff007c0c */ /* 0x000fda000bf05300 */
[----:B------:R-:W-:Y:S05]  /*0840*/  @!P0 BRA `(.L_x_6) ;  /* 0x0000000000208947 */ /* 0x000fea0003800000 */
        /* <DEDUP_REMOVED lines=8> */
.L_x_6:
        /* <DEDUP_REMOVED lines=8> */
.L_x_8:
[----:B------:R-:W-:-:S05]  /*0950*/  ULDC UR31, c[0x0][0x584] ;  /* 0x00016100001f7ab9 */ /* 0x000fca0000000800 */
.L_x_7:
[----:B------:R-:W0:Y:S01]  /*0960*/  LDC R0, c[0x0][0x65c] ;  /* 0x00019700ff007b82 */ /* 0x000e220000000800 */
[----:B------:R-:W1:Y:S01]  /*0970*/  S2R R12, SR_CTAID.Y ;  /* 0x00000000000c7919 */ /* 0x000e620000002600 */
[----:B------:R-:W-:Y:S01]  /*0980*/  IMAD.MOV.U32 R5, RZ, RZ, RZ ;  /* 0x000000ffff057224 */ /* 0x000fe200078e00ff */
[----:B------:R-:W-:Y:S01]  /*0990*/  UISETP.NE.AND UP0, UPT, UR13, 0x2, UPT ;  /* 0x000000020d00788c */ /* 0x000fe2000bf05270 */
[----:B------:R-:W2:Y:S01]  /*09a0*/  S2R R4, SR_CTAID.X ;  /* 0x0000000000047919 */ /* 0x000ea20000002500 */
[----:B------:R-:W-:Y:S01]  /*09b0*/  ULDC UR7, c[0x0][0x28c] ;  /* 0x0000a30000077ab9 */ /* 0x000fe20000000800 */
[----:B------:R-:W-:Y:S01]  /*09c0*/  UMOV UR5, URZ ;  /* 0x0000003f00057c82 */ /* 0x000fe20008000000 */
[----:B------:R-:W-:Y:S02]  /*09d0*/  UIADD3 UR7, UR7, 0x7f, URZ ;  /* 0x0000007f07077890 */ /* 0x000fe4000fffe03f */
[----:B------:R-:W-:Y:S01]  /*09e0*/  PLOP3.LUT P0, PT, PT, PT, UP0, 0x80, 0x0 ;  /* 0x000000000000781c */ /* 0x000fe20003f0f008 */
[----:B------:R-:W-:Y:S01]  /*09f0*/  UMOV UR4, URZ ;  /* 0x0000003f00047c82 */ /* 0x000fe20008000000 */
[----:B------:R-:W-:Y:S01]  /*0a00*/  ULDC.64 UR22, c[0x0][0x650] ;  /* 0x0001940000167ab9 */ /* 0x000fe20000000a00 */
[----:B------:R-:W-:-:S04]  /*0a10*/  USHF.R.S32.HI UR10, URZ, 0x1f, UR7 ;  /* 0x0000001f3f0a7899 */ /* 0x000fc80008011407 */
[----:B------:R-:W-:-:S04]  /*0a20*/  ULEA.HI UR10, UR10, UR7, URZ, 0x7 ;  /* 0x000000070a0a7291 */ /* 0x000fc8000f8f383f */
[----:B------:R-:W-:Y:S01]  /*0a30*/  USHF.R.S32.HI UR14, URZ, 0x7, UR10 ;  /* 0x000000073f0e7899 */ /* 0x000fe2000801140a */
[----:B0-----:R-:W-:-:S13]  /*0a40*/  ISETP.NE.AND P2, PT, R0, 0x1, PT ;  /* 0x000000010000780c */ /* 0x001fda0003f45270 */
[----:B------:R-:W2:Y:S01]  /*0a50*/  @P2 LDC R9, c[0x0][0x10] ;  /* 0x00000400ff092b82 */ /* 0x000ea20000000800 */
[----:B-1----:R-:W-:Y:S02]  /*0a60*/  @P2 IMAD.MOV.U32 R6, RZ, RZ, R12 ;  /* 0x000000ffff062224 */ /* 0x002fe400078e000c */
[----:B------:R-:W-:-:S05]  /*0a70*/  @P2 IMAD.MOV.U32 R7, RZ, RZ, RZ ;  /* 0x000000ffff072224 */ /* 0x000fca00078e00ff */
[----:B------:R-:W0:Y:S01]  /*0a80*/  @!P2 LDC R11, c[0x0][0xc] ;  /* 0x00000300ff0bab82 */ /* 0x000e220000000800 */
[----:B------:R-:W-:Y:S01]  /*0a90*/  ULDC UR8, c[0x0][0xc] ;  /* 0x0000030000087ab9 */ /* 0x000fe20000000800 */
[----:B------:R-:W-:Y:S01]  /*0aa0*/  ULDC UR9, c[0x0][0x10] ;  /* 0x0000040000097ab9 */ /* 0x000fe20000000800 */
[----:B------:R-:W-:Y:S01]  /*0ab0*/  ULDC UR7, c[0x0][0x14] ;  /* 0x0000050000077ab9 */ /* 0x000fe20000000800 */
[----:B------:R-:W-:-:S04]  /*0ac0*/  UIMAD.WIDE.U32 UR8, UR8, UR9, URZ ;  /* 0x00000009080872a5 */ /* 0x000fc8000f8e003f */
[----:B------:R-:W-:Y:S02]  /*0ad0*/  UIMAD.WIDE.U32 UR16, UR8, UR7, URZ ;  /* 0x00000007081072a5 */ /* 0x000fe4000f8e003f */
[----:B------:R-:W-:-:S04]  /*0ae0*/  UIMAD UR13, UR9, UR7, URZ ;  /* 0x00000007090d72a4 */ /* 0x000fc8000f8e023f */
[----:B------:R-:W-:Y:S01]  /*0af0*/  UIADD3 UR13, UR17, UR13, URZ ;  /* 0x0000000d110d7290 */ /* 0x000fe2000fffe03f */
[----:B--2---:R-:W-:-:S04]  /*0b00*/  @P2 IMAD.WIDE.U32 R8, R4, R9, R6 ;  /* 0x0000000904082225 */ /* 0x004fc800078e0006 */
[----:B------:R-:W-:Y:S02]  /*0b10*/  @P2 IMAD.MOV.U32 R13, RZ, RZ, R8 ;  /* 0x000000ffff0d2224 */ /* 0x000fe400078e0008 */
[----:B0-----:R-:W-:-:S04]  /*0b20*/  @!P2 IMAD.WIDE.U32 R6, R11, R12, R4 ;  /* 0x0000000c0b06a225 */ /* 0x001fc800078e0004 */
[----:B------:R-:W-:Y:S02]  /*0b30*/  @P2 IMAD.MOV.U32 R11, RZ, RZ, RZ ;  /* 0x000000ffff0b2224 */ /* 0x000fe400078e00ff */
[----:B------:R-:W-:Y:S02]  /*0b40*/  @!P2 IMAD.MOV.U32 R13, RZ, RZ, R6 ;  /* 0x000000ffff0da224 */ /* 0x000fe400078e0006 */
[----:B------:R-:W-:Y:S02]  /*0b50*/  @P2 IMAD.IADD R10, R9, 0x1, R11 ;  /* 0x00000001090a2824 */ /* 0x000fe400078e020b */
[----:B------:R-:W-:Y:S01]  /*0b60*/  @!P2 IMAD.MOV.U32 R10, RZ, RZ, R7 ;  /* 0x000000ffff0aa224 */ /* 0x000fe200078e0007 */
[----:B------:R0:W-:Y:S01]  /*0b70*/  STL [R1+0x78], R13 ;  /* 0x0000780d01007387 */ /* 0x0001e20000100800 */
[----:B------:R-:W-:Y:S02]  /*0b80*/  IMAD.MOV.U32 R18, RZ, RZ, R13 ;  /* 0x000000ffff127224 */ /* 0x000fe400078e000d */
[----:B------:R-:W-:Y:S01]  /*0b90*/  IMAD.MOV.U32 R19, RZ, RZ, R10 ;  /* 0x000000ffff137224 */ /* 0x000fe200078e000a */
[----:B------:R0:W-:Y:S01]  /*0ba0*/  STL [R1+0x74], R10 ;  /* 0x0000740a01007387 */ /* 0x0001e20000100800 */
[----:B------:R-:W-:Y:S05]  /*0bb0*/  @P0 BRA `(.L_x_9) ;  /* 0x0000000000280947 */ /* 0x000fea0003800000 */
[----:B------:R-:W-:Y:S01]  /*0bc0*/  IADD3 R18, P0, R18, UR16, RZ ;  /* 0x0000001012127c10 */ /* 0x000fe2000ff1e0ff */
[----:B------:R-:W-:Y:S02]  /*0bd0*/  UISETP.GE.U32.AND UP0, UPT, UR14, 0x5, UPT ;  /* 0x000000050e00788c */ /* 0x000fe4000bf06070 */
[----:B------:R-:W-:Y:S01]  /*0be0*/  UIMAD.WIDE.U32 UR4, UR14, -0x33333333, URZ ;  /* 0xcccccccd0e0478a5 */ /* 0x000fe2000f8e003f */
[----:B------:R-:W-:Y:S01]  /*0bf0*/  IADD3.X R19, R19, UR13, RZ, P0, !PT ;  /* 0x0000000d13137c10 */ /* 0x000fe200087fe4ff */
[----:B------:R1:W-:Y:S02]  /*0c00*/  STL [R1+0x78], R18 ;  /* 0x0000781201007387 */ /* 0x0003e40000100800 */
[----:B------:R-:W-:Y:S02]  /*0c10*/  USHF.R.U32.HI UR5, URZ, 0x2, UR5 ;  /* 0x000000023f057899 */ /* 0x000fe40008011605 */
[----:B------:R1:W-:Y:S01]  /*0c20*/  STL [R1+0x74], R19 ;  /* 0x0000741301007387 */ /* 0x0003e20000100800 */
[----:B------:R-:W-:-:S02]  /*0c30*/  UMOV UR4, URZ ;  /* 0x0000003f00047c82 */ /* 0x000fc40008000000 */
[----:B------:R-:W-:Y:S02]  /*0c40*/  @UP0 ULOP3.LUT UR4, UR5, 0x1, URZ, 0xc0, !UPT ;  /* 0x0000000105040892 */ /* 0x000fe4000f8ec03f */
[----:B------:R-:W-:-:S12]  /*0c50*/  UIMAD UR5, UR5, -0x5, UR14 ;  /* 0xfffffffb050578a4 */ /* 0x000fd8000f8e020e */
.L_x_9:
[----:B------:R-:W-:Y:S01]  /*0c60*/  IMAD.MOV.U32 R8, RZ, RZ, -0x1 ;  /* 0xffffffffff087424 */ /* 0x000fe200078e00ff */
[----:B------:R-:W-:Y:S01]  /*0c70*/  ISETP.GE.U32.AND P0, PT, R18, UR22, PT ;  /* 0x0000001612007c0c */ /* 0x000fe2000bf06070 */
[----:B------:R-:W-:Y:S01]  /*0c80*/  IMAD.MOV.U32 R6, RZ, RZ, -0x1 ;  /* 0xffffffffff067424 */ /* 0x000fe200078e00ff */
[----:B------:R-:W-:Y:S01]  /*0c90*/  PRMT R0, RZ, 0x7610, R0 ;  /* 0x00007610ff007816 */ /* 0x000fe20000000000 */
[----:B------:R-:W-:Y:S01]  /*0ca0*/  IMAD.MOV.U32 R7, RZ, RZ, -0x1 ;  /* 0xffffffffff077424 */ /* 0x000fe200078e00ff */
[----:B------:R2:W-:Y:S01]  /*0cb0*/  STL [R1+0x7c], R8 ;  /* 0x00007c0801007387 */ /* 0x0005e20000100800 */
[----:B------:R-:W-:-:S03]  /*0cc0*/  ISETP.GE.U32.AND.EX P0, PT, R19, UR23, PT, P0 ;  /* 0x0000001713007c0c */ /* 0x000fc6000bf06100 */
[----:B------:R2:W-:Y:S04]  /*0cd0*/  STL [R1+0x70], R6 ;  /* 0x0000700601007387 */ /* 0x0005e80000100800 */
[----:B------:R2:W-:Y:S06]  /*0ce0*/  STL [R1+0x80], R7 ;  /* 0x0000800701007387 */ /* 0x0005ec0000100800 */
[----:B------:R-:W-:Y:S05]  /*0cf0*/  @P0 BRA `(.L_x_10) ;  /* 0x0000000400680947 */ /* 0x000fea0003800000 */
[----:B------:R-:W3:Y:S01]  /*0d00*/  LDC.64 R14, c[0x0][0x628] ;  /* 0x00018a00ff0e7b82 */ /* 0x000ee20000000a00 */
[----:B--2---:R-:W-:Y:S02]  /*0d10*/  IMAD.MOV.U32 R6, RZ, RZ, R18 ;  /* 0x000000ffff067224 */ /* 0x004fe400078e0012 */
[----:B------:R-:W-:-:S05]  /*0d20*/  IMAD.MOV.U32 R7, RZ, RZ, R19 ;  /* 0x000000ffff077224 */ /* 0x000fca00078e0013 */
[----:B------:R-:W2:Y:S08]  /*0d30*/  LDC R0, c[0x0][0x630] ;  /* 0x00018c00ff007b82 */ /* 0x000eb00000000800 */
[----:B------:R-:W4:Y:S01]  /*0d40*/  LDC.64 R16, c[0x0][0x620] ;  /* 0x00018800ff107b82 */ /* 0x000f220000000a00 */
[----:B---3--:R-:W-:-:S04]  /*0d50*/  ISETP.NE.U32.AND P0, PT, R14, RZ, PT ;  /* 0x000000ff0e00720c */ /* 0x008fc80003f05070 */
[----:B------:R-:W-:-:S13]  /*0d60*/  ISETP.NE.AND.EX P0, PT, R15, RZ, PT, P0 ;  /* 0x000000ff0f00720c */ /* 0x000fda0003f05300 */
[----:B--2-4-:R-:W-:Y:S05]  /*0d70*/  @!P0 BRA `(.L_x_11) ;  /* 0x0000000000288947 */ /* 0x014fea0003800000 */
[----:B------:R-:W2:Y:S02]  /*0d80*/  LDC R11, c[0x0][0x634] ;  /* 0x00018d00ff0b7b82 */ /* 0x000ea40000000800 */
[----:B--2---:R-:W-:-:S05]  /*0d90*/  IADD3 R11, P0, R18, R11, RZ ;  /* 0x0000000b120b7210 */ /* 0x004fca0007f1e0ff */
[----:B0-----:R-:W-:-:S04]  /*0da0*/  IMAD.X R13, RZ, RZ, R19, P0 ;  /* 0x000000ffff0d7224 */ /* 0x001fc800000e0613 */
[----:B------:R-:W-:-:S04]  /*0db0*/  IMAD.WIDE.U32 R6, R13, R14, RZ ;  /* 0x0000000e0d067225 */ /* 0x000fc800078e00ff */
[----:B------:R-:W-:-:S04]  /*0dc0*/  IMAD.WIDE.U32 R8, P0, R11, R15, R6 ;  /* 0x0000000f0b087225 */ /* 0x000fc80007800006 */
[----:B------:R-:W-:-:S04]  /*0dd0*/  IMAD.WIDE.U32 R6, R11, R14, RZ ;  /* 0x0000000e0b067225 */ /* 0x000fc800078e00ff */
[----:B------:R-:W-:Y:S01]  /*0de0*/  IMAD.X R11, RZ, RZ, RZ, P0 ;  /* 0x000000ffff0b7224 */ /* 0x000fe200000e06ff */
[----:B------:R-:W-:Y:S01]  /*0df0*/  IADD3 RZ, P0, R7, R8, RZ ;  /* 0x0000000807ff7210 */ /* 0x000fe20007f1e0ff */
[----:B------:R-:W-:-:S04]  /*0e00*/  IMAD.MOV.U32 R10, RZ, RZ, R9 ;  /* 0x000000ffff0a7224 */ /* 0x000fc800078e0009 */
[----:B------:R-:W-:-:S08]  /*0e10*/  IMAD.WIDE.U32.X R6, R13, R15, R10, P0 ;  /* 0x0000000f0d067225 */ /* 0x000fd000000e040a */
.L_x_11:
[-CC-:B------:R-:W-:Y:S01]  /*0e20*/  SHF.R.U64 R25, R6, R0.reuse, R7.reuse ;  /* 0x0000000006197219 */ /* 0x180fe20000001207 */
[----:B0-----:R-:W0:Y:S01]  /*0e30*/  LDC R10, c[0x0][0x618] ;  /* 0x00018600ff0a7b82 */ /* 0x001e220000000800 */
[----:B------:R-:W-:Y:S01]  /*0e40*/  SHF.R.U32.HI R5, RZ, R0, R7 ;  /* 0x00000000ff057219 */ /* 0x000fe20000011607 */
[----:B------:R-:W-:Y:S01]  /*0e50*/  IMAD.MOV.U32 R6, RZ, RZ, R18 ;  /* 0x000000ffff067224 */ /* 0x000fe200078e0012 */
[----:B------:R-:W-:Y:S01]  /*0e60*/  IADD3 R9, P0, RZ, -R25, RZ ;  /* 0x80000019ff097210 */ /* 0x000fe20007f1e0ff */
[----:B------:R-:W-:Y:S01]  /*0e70*/  IMAD.MOV.U32 R7, RZ, RZ, R19 ;  /* 0x000000ffff077224 */ /* 0x000fe200078e0013 */
[----:B------:R-:W-:Y:S01]  /*0e80*/  I2FP.F32.U32 R0, R4 ;  /* 0x0000000400007245 */ /* 0x000fe20000201000 */
[----:B------:R-:W-:Y:S02]  /*0e90*/  ULDC UR7, c[0x0][0x150] ;  /* 0x0000540000077ab9 */ /* 0x000fe40000000800 */
[----:B------:R-:W2:Y:S01]  /*0ea0*/  LDC.64 R22, c[0x0][0x640] ;  /* 0x00019000ff167b82 */ /* 0x000ea20000000a00 */
[----:B------:R-:W-:-:S02]  /*0eb0*/  IMAD.X R11, RZ, RZ, ~R5, P0 ;  /* 0x000000ffff0b7224 */ /* 0x000fc400000e0e05 */
[----:B------:R-:W-:Y:S01]  /*0ec0*/  FMUL R0, R0, UR7 ;  /* 0x0000000700007c20 */ /* 0x000fe20008400000 */
[----:B------:R-:W-:Y:S01]  /*0ed0*/  IMAD.WIDE.U32 R6, R9, R16, R6 ;  /* 0x0000001009067225 */ /* 0x000fe200078e0006 */
[----:B------:R-:W-:-:S03]  /*0ee0*/  ULDC UR7, c[0x0][0x154] ;  /* 0x0000550000077ab9 */ /* 0x000fc60000000800 */
[----:B------:R-:W-:Y:S01]  /*0ef0*/  IMAD R8, R11, R16, RZ ;  /* 0x000000100b087224 */ /* 0x000fe200078e02ff */
[----:B------:R-:W3:Y:S01]  /*0f00*/  LDC R5, c[0x0][0x144] ;  /* 0x00005100ff057b82 */ /* 0x000ee20000000800 */
[----:B------:R-:W4:Y:S02]  /*0f10*/  F2I.U32.TRUNC.NTZ R0, R0 ;  /* 0x0000000000007305 */ /* 0x000f24000020f000 */
[----:B------:R-:W-:-:S04]  /*0f20*/  IMAD R9, R9, R17, R8 ;  /* 0x0000001109097224 */ /* 0x000fc800078e0208 */
[----:B------:R-:W-:Y:S01]  /*0f30*/  IMAD.IADD R7, R7, 0x1, R9 ;  /* 0x0000000107077824 */ /* 0x000fe200078e0209 */
[----:B------:R-:W5:Y:S01]  /*0f40*/  LDC R16, c[0x0][0x608] ;  /* 0x00018200ff107b82 */ /* 0x000f620000000800 */
[----:B------:R-:W-:-:S03]  /*0f50*/  IMAD.MOV.U32 R9, RZ, RZ, -0x1 ;  /* 0xffffffffff097424 */ /* 0x000fc600078e00ff */
[--C-:B0-----:R-:W-:Y:S02]  /*0f60*/  SHF.R.U64 R14, R6, R10, R7.reuse ;  /* 0x0000000a060e7219 */ /* 0x101fe40000001207 */
[----:B------:R-:W-:Y:S02]  /*0f70*/  I2FP.F32.U32 R6, R12 ;  /* 0x0000000c00067245 */ /* 0x000fe40000201000 */
[----:B------:R-:W0:Y:S01]  /*0f80*/  LDC R20, c[0x0][0x658] ;  /* 0x00019600ff147b82 */ /* 0x000e220000000800 */
[----:B--2---:R-:W-:Y:S01]  /*0f90*/  ISETP.NE.U32.AND P0, PT, R22, RZ, PT ;  /* 0x000000ff1600720c */ /* 0x004fe20003f05070 */
[----:B----4-:R-:W-:Y:S02]  /*0fa0*/  IMAD.MOV R8, RZ, RZ, -R0 ;  /* 0x000000ffff087224 */ /* 0x010fe400078e0a00 */
[----:B------:R-:W-:Y:S01]  /*0fb0*/  FMUL R6, R6, UR7 ;  /* 0x0000000706067c20 */ /* 0x000fe20008400000 */
[----:B------:R-:W-:Y:S02]  /*0fc0*/  SHF.R.U32.HI R7, RZ, R10, R7 ;  /* 0x0000000aff077219 */ /* 0x000fe40000011607 */
[----:B------:R-:W-:Y:S01]  /*0fd0*/  ISETP.NE.AND.EX P0, PT, R23, RZ, PT, P0 ;  /* 0x000000ff1700720c */ /* 0x000fe20003f05300 */
[----:B------:R2:W4:Y:S01]  /*0fe0*/  F2I.U32.TRUNC.NTZ R13, R6 ;  /* 0x00000006000d7305 */ /* 0x000522000020f000 */
[----:B------:R-:W2:Y:S01]  /*0ff0*/  LDC R15, c[0x0][0x148] ;  /* 0x00005200ff0f7b82 */ /* 0x000ea20000000800 */
[----:B---3--:R-:W-:-:S07]  /*1000*/  IMAD R0, R5, R8, R4 ;  /* 0x0000000805007224 */ /* 0x008fce00078e0204 */
[----:B-1----:R-:W1:Y:S01]  /*1010*/  LDC R18, c[0x0][0x600] ;  /* 0x00018000ff127b82 */ /* 0x002e620000000800 */
[-CC-:B-----5:R-:W-:Y:S02]  /*1020*/  SHF.R.U64 R26, R14, R16.reuse, R7.reuse ;  /* 0x000000100e1a7219 */ /* 0x1a0fe40000001207 */
[----:B------:R-:W-:Y:S01]  /*1030*/  SHF.R.U32.HI R5, RZ, R16, R7 ;  /* 0x00000010ff057219 */ /* 0x000fe20000011607 */
[----:B------:R-:W-:-:S04]  /*1040*/  IMAD.MOV.U32 R7, RZ, RZ, 0x1 ;  /* 0x00000001ff077424 */ /* 0x000fc800078e00ff */
[----:B------:R-:W3:Y:S01]  /*1050*/  LDC R19, c[0x0][0x648] ;  /* 0x00019200ff137b82 */ /* 0x000ee20000000800 */
[-C--:B0-----:R-:W-:Y:S02]  /*1060*/  SHF.L.U32 R4, R9, R20.reuse, RZ ;  /* 0x0000001409047219 */ /* 0x081fe400000006ff */
[--C-:B------:R-:W-:Y:S02]  /*1070*/  SHF.R.U64 R16, R26, R20, R5.reuse ;  /* 0x000000141a107219 */ /* 0x100fe40000001205 */
[----:B------:R-:W-:Y:S02]  /*1080*/  LOP3.LUT R11, RZ, R4, RZ, 0x33, !PT ;  /* 0x00000004ff0b7212 */ /* 0x000fe400078e33ff */
[-C--:B------:R-:W-:Y:S01]  /*1090*/  SHF.R.U32.HI R5, RZ, R20.reuse, R5 ;  /* 0x00000014ff057219 */ /* 0x080fe20000011605 */
[----:B------:R-:W0:Y:S01]  /*10a0*/  LDC R21, c[0x0][0x638] ;  /* 0x00018e00ff157b82 */ /* 0x000e220000000800 */
[----:B------:R-:W-:Y:S01]  /*10b0*/  SHF.L.U32 R10, R7, R20, RZ ;  /* 0x00000014070a7219 */ /* 0x000fe200000006ff */
[----:B------:R-:W-:-:S06]  /*10c0*/  IMAD.MOV.U32 R4, RZ, RZ, R16 ;  /* 0x000000ffff047224 */ /* 0x000fcc00078e0010 */
[----:B------:R-:W0:Y:S01]  /*10d0*/  LDC R24, c[0x0][0x610] ;  /* 0x00018400ff187b82 */ /* 0x000e220000000800 */
[----:B--2-4-:R-:W-:Y:S05]  /*10e0*/  @!P0 BRA `(.L_x_12) ;  /* 0x0000000000288947 */ /* 0x014fea0003800000 */
[----:B------:R-:W2:Y:S02]  /*10f0*/  LDC R9, c[0x0][0x64c] ;  /* 0x00019300ff097b82 */ /* 0x000ea40000000800 */
[----:B--2---:R-:W-:-:S05]  /*1100*/  IADD3 R9, P0, R16, R9, RZ ;  /* 0x0000000910097210 */ /* 0x004fca0007f1e0ff */
[----:B------:R-:W-:-:S04]  /*1110*/  IMAD.X R17, RZ, RZ, R5, P0 ;  /* 0x000000ffff117224 */ /* 0x000fc800000e0605 */
[----:B------:R-:W-:-:S04]  /*1120*/  IMAD.WIDE.U32 R4, R17, R22, RZ ;  /* 0x0000001611047225 */ /* 0x000fc800078e00ff */
[----:B------:R-:W-:-:S04]  /*1130*/  IMAD.WIDE.U32 R6, P0, R9, R23, R4 ;  /* 0x0000001709067225 */ /* 0x000fc80007800004 */
[----:B------:R-:W-:-:S04]  /*1140*/  IMAD.WIDE.U32 R4, R9, R22, RZ ;  /* 0x0000001609047225 */ /* 0x000fc800078e00ff */
[----:B------:R-:W-:Y:S01]  /*1150*/  IMAD.X R9, RZ, RZ, RZ, P0 ;  /* 0x000000ffff097224 */ /* 0x000fe200000e06ff */
[----:B------:R-:W-:Y:S01]  /*1160*/  IADD3 RZ, P0, R5, R6, RZ ;  /* 0x0000000605ff7210 */ /* 0x000fe20007f1e0ff */
[----:B------:R-:W-:-:S04]  /*1170*/  IMAD.MOV.U32 R8, RZ, RZ, R7 ;  /* 0x000000ffff087224 */ /* 0x000fc800078e0007 */
[----:B------:R-:W-:-:S08]  /*1180*/  IMAD.WIDE.U32.X R4, R17, R23, R8, P0 ;  /* 0x0000001711047225 */ /* 0x000fd000000e0408 */
.L_x_12:
[----:B---3--:R-:W-:Y:S01]  /*1190*/  SHF.R.U64 R4, R4, R19, R5 ;  /* 0x0000001304047219 */ /* 0x008fe20000001205 */
[----:B-1----:R-:W-:Y:S01]  /*11a0*/  VIADD R5, R18, 0xffffffff ;  /* 0xffffffff12057836 */ /* 0x002fe20000000000 */
[----:B------:R-:W-:Y:S01]  /*11b0*/  LOP3.LUT R11, R26, R11, RZ, 0xc0, !PT ;  /* 0x0000000b1a0b7212 */ /* 0x000fe200078ec0ff */
[----:B------:R-:W-:Y:S02]  /*11c0*/  IMAD.MOV R13, RZ, RZ, -R13 ;  /* 0x000000ffff0d7224 */ /* 0x000fe400078e0a0d */
[----:B------:R-:W-:Y:S01]  /*11d0*/  IMAD.MOV R6, RZ, RZ, -R4 ;  /* 0x000000ffff067224 */ /* 0x000fe200078e0a04 */
[----:B------:R-:W-:Y:S01]  /*11e0*/  LOP3.LUT R14, R14, R5, RZ, 0xc0, !PT ;  /* 0x000000050e0e7212 */ /* 0x000fe200078ec0ff */
[----:B------:R-:W-:Y:S02]  /*11f0*/  @P2 IMAD R0, R15, R13, R12 ;  /* 0x0000000d0f002224 */ /* 0x000fe400078e020c */
[----:B------:R-:W-:Y:S02]  /*1200*/  IMAD R11, R10, R4, R11 ;  /* 0x000000040a0b7224 */ /* 0x000fe400078e020b */
[----:B0-----:R-:W-:-:S02]  /*1210*/  IMAD R5, R6, R21, R16 ;  /* 0x0000001506057224 */ /* 0x001fc400078e0210 */
[----:B------:R-:W-:Y:S02]  /*1220*/  IMAD R4, R11, R24, R0 ;  /* 0x000000180b047224 */ /* 0x000fe400078e0200 */
[----:B------:R-:W-:Y:S02]  /*1230*/  IMAD R5, R5, R18, R14 ;  /* 0x0000001205057224 */ /* 0x000fe400078e020e */
[----:B------:R-:W-:-:S03]  /*1240*/  IMAD.MOV.U32 R0, RZ, RZ, 0x1 ;  /* 0x00000001ff007424 */ /* 0x000fc600078e00ff */
[----:B------:R-:W-:Y:S02]  /*1250*/  SEL R6, R5, R4, !P2 ;  /* 0x0000000405067207 */ /* 0x000fe40005000000 */
[----:B------:R-:W-:-:S03]  /*1260*/  SEL R4, R4, R5, !P2 ;  /* 0x0000000504047207 */ /* 0x000fc60005000000 */
[----:B------:R3:W-:Y:S04]  /*1270*/  STL [R1+0x80], R6 ;  /* 0x0000800601007387 */ /* 0x0007e80000100800 */
[----:B------:R3:W-:Y:S04]  /*1280*/  STL [R1+0x70], R25 ;  /* 0x0000701901007387 */ /* 0x0007e80000100800 */
[----:B------:R3:W-:Y:S02]  /*1290*/  STL [R1+0x7c], R4 ;  /* 0x00007c0401007387 */ /* 0x0007e40000100800 */
.L_x_10:
[----:B------:R-:W-:Y:S05]  /*12a0*/  @!P1 BRA `(.L_x_13) ;  /* 0x000000dc00109947 */ /* 0x000fea0003800000 */
[----:B------:R-:W-:-:S06]  /*12b0*/  UISETP.GT.U32.AND UP0, UPT, UR12, 0x1, UPT ;  /* 0x000000010c00788c */ /* 0x000fcc000bf04070 */
[----:B------:R-:W-:-:S13]  /*12c0*/  PLOP3.LUT P0, PT, PT, PT, UP0, 0x80, 0x0 ;  /* 0x000000000000781c */ /* 0x000fda0003f0f008 */
[----:B------:R-:W-:Y:S05]  /*12d0*/  @P0 EXIT ;  /* 0x000000000000094d */ /* 0x000fea0003800000 */
.L_x_14:
[----:B------:R-:W-:-:S08]  /*12e0*/  NOP ;  /* 0x0000000000007918 */ /* 0x000fd00000000000 */
[----:B------:R-:W4:Y:S02]  /*12f0*/  USETMAXREG.TRY_ALLOC.CTAPOOL UP0, 0xe8 ;  /* 0x000000e8000079c8 */ /* 0x000f240008000600 */
[----:B----4-:R-:W-:-:S13]  /*1300*/  PLOP3.LUT P0, PT, PT, PT, UP0, 0x80, 0x0 ;  /* 0x000000000000781c */ /* 0x010fda0003f0f008 */
[----:B------:R-:W-:Y:S05]  /*1310*/  @!P0 BRA `(.L_x_14) ;  /* 0xfffffffc00f08947 */ /* 0x000fea000383ffff */
[----:B------:R-:W-:-:S13]  /*1320*/  LOP3.LUT P0, RZ, R0, 0xff, RZ, 0xc0, !PT ;  /* 0x000000ff00ff7812 */ /* 0x000fda000780c0ff */
[----:B------:R-:W-:Y:S05]  /*1330*/  @!P0 EXIT ;  /* 0x000000000000894d */ /* 0x000fea0003800000 */
[----:B------:R-:W4:Y:S01]  /*1340*/  S2UR UR6, SR_CgaCtaId ;  /* 0x00000000000679c3 */ /* 0x000f220000008800 */
[----:B------:R-:W-:Y:S01]  /*1350*/  SHF.R.S32.HI R3, RZ, 0x1f, R2 ;  /* 0x0000001fff037819 */ /* 0x000fe20000011402 */
[----:B------:R-:W-:Y:S01]  /*1360*/  UIADD3 UR7, UR18, -0x1, URZ ;  /* 0xffffffff12077890 */ /* 0x000fe2000fffe03f */
[----:B------:R-:W-:Y:S02]  /*1370*/  UMOV UR22, 0x400 ;  /* 0x0000040000167882 */ /* 0x000fe40000000000 */
[CC--:B------:R-:W-:Y:S01]  /*1380*/  LEA.HI R0, R3.reuse, R2.reuse, RZ, 0x2 ;  /* 0x0000000203007211 */ /* 0x0c0fe200078f10ff */
[----:B------:R-:W-:Y:S01]  /*1390*/  UISETP.LT.AND UP0, UPT, UR14, 0x1, UPT ;  /* 0x000000010e00788c */ /* 0x000fe2000bf01270 */
[----:B------:R-:W-:Y:S01]  /*13a0*/  LEA.HI R3, R3, R2, RZ, 0x5 ;  /* 0x0000000203037211 */ /* 0x000fe200078f28ff */
[----:B------:R-:W-:Y:S01]  /*13b0*/  ULOP3.LUT UR30, UR15, 0x1, URZ, 0xfc, !UPT ;  /* 0x000000010f1e7892 */ /* 0x000fe2000f8efc3f */
[--C-:B---3--:R-:W-:Y:S01]  /*13c0*/  SHF.R.S32.HI R4, RZ, 0x2, R0.reuse ;  /* 0x00000002ff047819 */ /* 0x108fe20000011400 */
[----:B------:R-:W-:Y:S01]  /*13d0*/  USEL UR19, UR14, 0x1, UP0 ;  /* 0x000000010e137887 */ /* 0x000fe20008000000 */
[----:B------:R-:W-:Y:S01]  /*13e0*/  SHF.R.S32.HI R5, RZ, 0x1f, R0 ;  /* 0x0000001fff057819 */ /* 0x000fe20000011400 */
[----:B------:R-:W-:Y:S01]  /*13f0*/  UISETP.NE.AND UP0, UPT, UR7, URZ, UPT ;  /* 0x0000003f0700728c */ /* 0x000fe2000bf05270 */
[----:B--2---:R-:W-:Y:S01]  /*1400*/  SHF.R.S32.HI R7, RZ, 0x5, R3 ;  /* 0x00000005ff077819 */ /* 0x004fe20000011403 */
[----:B------:R-:W-:Y:S01]  /*1410*/  USHF.L.U32 UR29, UR14, 0x1, URZ ;  /* 0x000000010e1d7899 */ /* 0x000fe2000800063f */
[----:B------:R-:W-:Y:S01]  /*1420*/  LEA.HI R5, R5, R4, RZ, 0x3 ;  /* 0x0000000405057211 */ /* 0x000fe200078f18ff */
[----:B------:R-:W-:Y:S01]  /*1430*/  UIADD3 UR19, -UR19, UR14, URZ ;  /* 0x0000000e13137290 */ /* 0x000fe2000fffe13f */
[----:B------:R-:W-:Y:S01]  /*1440*/  LOP3.LUT R3, R0, 0xfffffffc, RZ, 0xc0, !PT ;  /* 0xfffffffc00037812 */ /* 0x000fe200078ec0ff */
[----:B------:R-:W-:Y:S01]  /*1450*/  USEL UR27, URZ, 0x1, UP0 ;  /* 0x000000013f1b7887 */ /* 0x000fe20008000000 */
[----:B------:R-:W-:-:S03]  /*1460*/  LOP3.LUT R5, R5, 0xfffffff8, RZ, 0xc0, !PT ;  /* 0xfffffff805057812 */ /* 0x000fc600078ec0ff */
[----:B------:R-:W-:Y:S01]  /*1470*/  IMAD.IADD R6, R2, 0x1, -R3 ;  /* 0x0000000102067824 */ /* 0x000fe200078e0a03 */
[----:B----4-:R-:W-:Y:S01]  /*1480*/  ULEA UR22, UR6, UR22, 0x18 ;  /* 0x0000001606167291 */ /* 0x010fe2000f8ec03f */
[----:B------:R-:W-:Y:S01]  /*1490*/  IMAD.IADD R4, R4, 0x1, -R5 ;  /* 0x0000000104047824 */ /* 0x000fe200078e0a05 */
[----:B------:R-:W-:Y:S02]  /*14a0*/  USHF.L.U32 UR6, UR7, 0x3, URZ ;  /* 0x0000000307067899 */ /* 0x000fe4000800063f */
[----:B------:R2:W-:Y:S01]  /*14b0*/  STL [R1+0x84], R6 ;  /* 0x0000840601007387 */ /* 0x0005e20000100800 */
[----:B------:R-:W-:Y:S01]  /*14c0*/  UIADD3 UR28, UR22, 0x60, URZ ;  /* 0x00000060161c7890 */ /* 0x000fe2000fffe03f */
[--C-:B------:R-:W-:Y:S01]  /*14d0*/  IMAD R0, R7, -0x10, -R4.reuse ;  /* 0xfffffff007007824 */ /* 0x100fe200078e0a04 */
[----:B------:R-:W-:Y:S01]  /*14e0*/  ULOP3.LUT UR6, UR6, 0x8, URZ, 0xc0, !UPT ;  /* 0x0000000806067892 */ /* 0x000fe2000f8ec03f */
[----:B------:R-:W-:Y:S01]  /*14f0*/  SHF.R.S32.HI R5, RZ, 0x1f, R4 ;  /* 0x0000001fff057819 */ /* 0x000fe20000011404 */
[----:B------:R-:W-:-:S02]  /*1500*/  ULEA UR18, UR18, UR28, 0x3 ;  /* 0x0000001c12127291 */ /* 0x000fc4000f8e183f */
[----:B------:R-:W-:Y:S02]  /*1510*/  ULOP3.LUT UR26, UR6, 0x8, URZ, 0x3c, !UPT ;  /* 0x00000008061a7892 */ /* 0x000fe4000f8e3c3f */
[----:B------:R-:W-:Y:S01]  /*1520*/  ULOP3.LUT UR12, UR6, 0x18, URZ, 0x3c, !UPT ;  /* 0x00000018060c7892 */ /* 0x000fe2000f8e3c3f */
[----:B------:R-:W-:Y:S02]  /*1530*/  IMAD.WIDE R2, R7, 0x10, R4 ;  /* 0x0000001007027825 */ /* 0x000fe400078e0204 */
[----:B------:R-:W-:Y:S02]  /*1540*/  ULDC UR6, c[0x0][0x284] ;  /* 0x0000a10000067ab9 */ /* 0x000fe40000000800 */
[----:B------:R-:W-:-:S05]  /*1550*/  VIADD R0, R0, UR6 ;  /* 0x0000000600007c36 */ /* 0x000fca0008000000 */
[----:B------:R2:W-:Y:S04]  /*1560*/  STL [R1+0x90], R0 ;  /* 0x0000900001007387 */ /* 0x0005e80000100800 */
[----:B------:R2:W-:Y:S02]  /*1570*/  STL.64 [R1+0x88], R2 ;  /* 0x0000880201007387 */ /* 0x0005e40000100a00 */
.L_x_297:
[----:B--2---:R-:W-:Y:S01]  /*1580*/  IMAD.U32 R0, RZ, RZ, UR27 ;  /* 0x0000001bff007e24 */ /* 0x004fe2000f8e00ff */
[----:B0-----:R-:W2:Y:S01]  /*1590*/  LDC R2, c[0x0][0x28c] ;  /* 0x0000a300ff027b82 */ /* 0x001ea20000000800 */
[----:B------:R-:W-:Y:S01]  /*15a0*/  UMOV UR6, URZ ;  /* 0x0000003f00067c82 */ /* 0x000fe20008000000 */
[----:B------:R-:W-:Y:S02]  /*15b0*/  UMOV UR24, UR5 ;  /* 0x0000000500187c82 */ /* 0x000fe40008000000 */
[----:B------:R-:W-:-:S04]  /*15c0*/  SHF.L.U32 R0, R0, 0x1f, RZ ;  /* 0x0000001f00007819 */ /* 0x000fc800000006ff */
[----:B------:R-:W3:Y:S01]  /*15d0*/  SYNCS.PHASECHK.TRANS64.TRYWAIT P0, [UR18+-0x8], R0 ;  /* 0xfffff800ff0075a7 */ /* 0x000ee20008000152 */
[----:B--2---:R-:W-:Y:S01]  /*15e0*/  ISETP.GE.AND P1, PT, R2, 0x1, PT ;  /* 0x000000010200780c */ /* 0x004fe20003f26270 */
[----:B-1-34-:R-:W-:-:S12]  /*15f0*/  @!P0 BRA `(.L_x_15) ;  /* 0x000000e800808947 */ /* 0x01afd80003800000 */
.L_x_320:
[----:B------:R3:W-:Y:S01]  /*1600*/  STL [R1+0x6c], RZ ;  /* 0x00006cff01007387 */ /* 0x0007e20000100800 */
[----:B------:R-:W-:Y:S01]  /*1610*/  UMOV UR23, UR4 ;  /* 0x0000000400177c82 */ /* 0x000fe20008000000 */
[----:B------:R-:W-:Y:S01]  /*1620*/  UMOV UR7, URZ ;  /* 0x0000003f00077c82 */ /* 0x000fe20008000000 */
[----:B------:R-:W-:Y:S01]  /*1630*/  UMOV UR8, URZ ;  /* 0x0000003f00087c82 */ /* 0x000fe20008000000 */
[----:B------:R3:W-:Y:S01]  /*1640*/  STL [R1+0x68], RZ ;  /* 0x000068ff01007387 */ /* 0x0007e20000100800 */
[----:B--2---:R-:W-:Y:S01]  /*1650*/  IMAD.MOV.U32 R0, RZ, RZ, RZ ;  /* 0x000000ffff007224 */ /* 0x004fe200078e00ff */
[----:B------:R-:W-:Y:S02]  /*1660*/  CS2R R2, SRZ ;  /* 0x0000000000027805 */ /* 0x000fe4000001ff00 */
[----:B------:R-:W-:Y:S01]  /*1670*/  CS2R R4, SRZ ;  /* 0x0000000000047805 */ /* 0x000fe2000001ff00 */
[----:B------:R3:W-:Y:S01]  /*1680*/  STL [R1+0x64], RZ ;  /* 0x000064ff01007387 */ /* 0x0007e20000100800 */
[----:B------:R-:W-:-:S02]  /*1690*/  CS2R R6, SRZ ;  /* 0x0000000000067805 */ /* 0x000fc4000001ff00 */
[----:B------:R-:W-:Y:S02]  /*16a0*/  CS2R R8, SRZ ;  /* 0x0000000000087805 */ /* 0x000fe4000001ff00 */
[----:B0-----:R-:W-:Y:S01]  /*16b0*/  CS2R R10, SRZ ;  /* 0x00000000000a7805 */ /* 0x001fe2000001ff00 */
[----:B------:R3:W-:Y:S01]  /*16c0*/  STL [R1+0x60], RZ ;  /* 0x000060ff01007387 */ /* 0x0007e20000100800 */
[----:B------:R-:W-:Y:S02]  /*16d0*/  CS2R R12, SRZ ;  /* 0x00000000000c7805 */ /* 0x000fe4000001ff00 */
[----:B------:R-:W-:Y:S02]  /*16e0*/  CS2R R14, SRZ ;  /* 0x00000000000e7805 */ /* 0x000fe4000001ff00 */
[----:B------:R-:W-:Y:S01]  /*16f0*/  CS2R R16, SRZ ;  /* 0x0000000000107805 */ /* 0x000fe2000001ff00 */
[----:B------:R3:W-:Y:S01]  /*1700*/  STL [R1+0x5c], RZ ;  /* 0x00005cff01007387 */ /* 0x0007e20000100800 */
[----:B-1----:R-:W-:-:S02]  /*1710*/  CS2R R18, SRZ ;  /* 0x0000000000127805 */ /* 0x002fc4000001ff00 */
[----:B------:R-:W-:Y:S02]  /*1720*/  CS2R R20, SRZ ;  /* 0x0000000000147805 */ /* 0x000fe4000001ff00 */
[----:B------:R-:W-:Y:S01]  /*1730*/  CS2R R22, SRZ ;  /* 0x0000000000167805 */ /* 0x000fe2000001ff00 */
[----:B------:R3:W-:Y:S01]  /*1740*/  STL [R1+0x58], RZ ;  /* 0x000058ff01007387 */ /* 0x0007e20000100800 */
[----:B------:R-:W-:Y:S02]  /*1750*/  CS2R R152, SRZ ;  /* 0x0000000000987805 */ /* 0x000fe4000001ff00 */
[----:B------:R-:W-:Y:S02]  /*1760*/  CS2R R154, SRZ ;  /* 0x00000000009a7805 */ /* 0x000fe4000001ff00 */
[----:B------:R-:W-:Y:S01]  /*1770*/  CS2R R156, SRZ ;  /* 0x00000000009c7805 */ /* 0x000fe2000001ff00 */
[----:B------:R3:W-:Y:S01]  /*1780*/  STL [R1+0x54], RZ ;  /* 0x000054ff01007387 */ /* 0x0007e20000100800 */
[----:B------:R-:W-:-:S02]  /*1790*/  CS2R R158, SRZ ;  /* 0x00000000009e7805 */ /* 0x000fc4000001ff00 */
        /* <DEDUP_REMOVED lines=44> */
[----:B------:R-:W-:Y:S01]  /*1a60*/  CS2R R226, SRZ ;  /* 0x0000000000e27805 */ /* 0x000fe2000001ff00 */
[----:B------:R-:W-:Y:S01]  /*1a70*/  IMAD.MOV.U32 R228, RZ, RZ, RZ ;  /* 0x000000ffffe47224 */ /* 0x000fe200078e00ff */
[----:B------:R3:W-:Y:S01]  /*1a80*/  STL [R1+0x24], RZ ;  /* 0x000024ff01007387 */ /* 0x0007e20000100800 */
[----:B------:R-:W-:Y:S02]  /*1a90*/  CS2R R24, SRZ ;  /* 0x0000000000187805 */ /* 0x000fe4000001ff00 */
[----:B------:R-:W-:-:S02]  /*1aa0*/  CS2R R26, SRZ ;  /* 0x00000000001a7805 */ /* 0x000fc4000001ff00 */
[----:B------:R-:W-:Y:S01]  /*1ab0*/  CS2R R28, SRZ ;  /* 0x00000000001c7805 */ /* 0x000fe2000001ff00 */
[----:B------:R3:W-:Y:S01]  /*1ac0*/  STL [R1+0x20], RZ ;  /* 0x000020ff01007387 */ /* 0x0007e20000100800 */
[----:B------:R-:W-:Y:S02]  /*1ad0*/  CS2R R30, SRZ ;  /* 0x00000000001e7805 */ /* 0x000fe4000001ff00 */
[----:B------:R-:W-:Y:S02]  /*1ae0*/  CS2R R32, SRZ ;  /* 0x0000000000207805 */ /* 0x000fe4000001ff00 */
[----:B------:R-:W-:Y:S01]  /*1af0*/  CS2R R34, SRZ ;  /* 0x0000000000227805 */ /* 0x000fe2000001ff00 */
        /* <DEDUP_REMOVED lines=28> */
[----:B------:R3:W-:Y:S01]  /*1cc0*/  STL [R1], RZ ;  /* 0x000000ff01007387 */ /* 0x0007e20000100800 */
[----:B------:R-:W-:Y:S02]  /*1cd0*/  CS2R R78, SRZ ;  /* 0x00000000004e7805 */ /* 0x000fe4000001ff00 */
[----:B------:R-:W-:Y:S02]  /*1ce0*/  CS2R R80, SRZ ;  /* 0x0000000000507805 */ /* 0x000fe4000001ff00 */
[----:B------:R-:W-:Y:S02]  /*1cf0*/  CS2R R82, SRZ ;  /* 0x0000000000527805 */ /* 0x000fe4000001ff00 */
[----:B------:R-:W-:Y:S02]  /*1d00*/  CS2R R84, SRZ ;  /* 0x0000000000547805 */ /* 0x000fe4000001ff00 */
[----:B------:R-:W-:-:S02]  /*1d10*/  CS2R R86, SRZ ;  /* 0x0000000000567805 */ /* 0x000fc4000001ff00 */
[----:B------:R-:W-:Y:S02]  /*1d20*/  CS2R R88, SRZ ;  /* 0x0000000000587805 */ /* 0x000fe4000001ff00 */
        /* <DEDUP_REMOVED lines=30> */
[----:B------:R-:W-:Y:S01]  /*1f10*/  CS2R R150, SRZ ;  /* 0x0000000000967805 */ /* 0x000fe2000001ff00 */
[----:B---3--:R-:W-:Y:S06]  /*1f20*/  @!P1 BRA `(.L_x_16) ;  /* 0x0000001000a09947 */ /* 0x008fec0003800000 */
[----:B------:R-:W-:-:S06]  /*1f30*/  UISETP.NE.AND UP0, UPT, UR30, 0x3, UPT ;  /* 0x000000031e00788c */ /* 0x000fcc000bf05270 */
[----:B------:R-:W-:-:S13]  /*1f40*/  PLOP3.LUT P1, PT, PT, PT, UP0, 0x80, 0x0 ;  /* 0x000000000000781c */ /* 0x000fda0003f2f008 */
[----:B------:R-:W-:Y:S05]  /*1f50*/  @!P1 BRA `(.L_x_17) ;  /* 0x0000000000049947 */ /* 0x000fea0003800000 */
[----:B------:R-:W-:Y:S01]  /*1f60*/  BPT.TRAP 0x1 ;  /* 0x000000040000795c */ /* 0x000fe20000300000 */
.L_x_17:
[----:B------:R-:W-:Y:S01]  /*1f70*/  ULEA UR6, UR5, UR22, 0x3 ;  /* 0x0000001605067291 */ /* 0x000fe2000f8e183f */
[----:B------:R-:W-:-:S05]  /*1f80*/  IMAD.U32 R0, RZ, RZ, UR4 ;  /* 0x00000004ff007e24 */ /* 0x000fca000f8e00ff */
[----:B------:R-:W-:-:S04]  /*1f90*/  SHF.L.U32 R0, R0, 0x1f, RZ ;  /* 0x0000001f00007819 */ /* 0x000fc800000006ff */
[----:B------:R0:W1:Y:S01]  /*1fa0*/  SYNCS.PHASECHK.TRANS64.TRYWAIT P0, [UR6], R0 ;  /* 0x00000000ff0075a7 */ /* 0x0000620008000146 */
[----:B------:R-:W-:Y:S05]  /*1fb0*/  @!P1 BRA `(.L_x_18) ;  /* 0x0000000000049947 */ /* 0x000fea0003800000 */
[----:B------:R-:W-:Y:S01]  /*1fc0*/  BPT.TRAP 0x1 ;  /* 0x000000040000795c */ /* 0x000fe20000300000 */
.L_x_18:
[----:B-1----:R-:W-:Y:S05]  /*1fd0*/  @P0 BRA `(.L_x_19) ;  /* 0x0000000000080947 */ /* 0x002fea0003800000 */
[----:B------:R-:W1:Y:S02]  /*1fe0*/  SYNCS.PHASECHK.TRANS64.TRYWAIT P0, [UR6], R0 ;  /* 0x00000000ff0075a7 */ /* 0x000e640008000146 */
[----:B-1----:R-:W-:Y:S05]  /*1ff0*/  @!P0 BRA `(.L_x_20) ;  /* 0x000000e000188947 */ /* 0x002fea0003800000 */
.L_x_19:
[----:B------:R-:W-:Y:S01]  /*2000*/  UIADD3 UR6, UR22, 0x180, URZ ;  /* 0x0000018016067890 */ /* 0x000fe2000fffe03f */
[----:B------:R-:W-:Y:S01]  /*2010*/  WARPGROUP.ARRIVE ;  /* 0x00000000000079c5 */ /* 0x000fe20000000000 */
[----:B------:R-:W-:Y:S01]  /*2020*/  UIADD3 UR7, UR22, 0xa180, URZ ;  /* 0x0000a18016077890 */ /* 0x000fe2000fffe03f */
[----:B------:R2:W-:Y:S01]  /*2030*/  STL [R1+0x6c], RZ ;  /* 0x00006cff01007387 */ /* 0x0005e20000100800 */
[----:B------:R-:W-:Y:S01]  /*2040*/  USHF.R.U32.HI UR6, URZ, 0x4, UR6 ;  /* 0x000000043f067899 */ /* 0x000fe20008011606 */
[----:B01----:R-:W-:Y:S01]  /*2050*/  IMAD.MOV.U32 R0, RZ, RZ, RZ ;  /* 0x000000ffff007224 */ /* 0x003fe200078e00ff */
[----:B------:R-:W-:Y:S01]  /*2060*/  USHF.R.U32.HI UR7, URZ, 0x4, UR7 ;  /* 0x000000043f077899 */ /* 0x000fe20008011607 */
[----:B------:R2:W-:Y:S01]  /*2070*/  STL [R1+0x68], RZ ;  /* 0x000068ff01007387 */ /* 0x0005e20000100800 */
[----:B------:R-:W-:Y:S01]  /*2080*/  ULOP3.LUT UR6, UR6, 0x3fff, URZ, 0xc0, !UPT ;  /* 0x00003fff06067892 */ /* 0x000fe2000f8ec03f */
[----:B------:R-:W-:Y:S01]  /*2090*/  CS2R R2, SRZ ;  /* 0x0000000000027805 */ /* 0x000fe2000001ff00 */
[----:B------:R-:W-:Y:S01]  /*20a0*/  ULOP3.LUT UR7, UR7, 0x3fff, URZ, 0xc0, !UPT ;  /* 0x00003fff07077892 */ /* 0x000fe2000f8ec03f */
[----:B------:R2:W-:Y:S01]  /*20b0*/  STL [R1+0x64], RZ ;  /* 0x000064ff01007387 */ /* 0x0005e20000100800 */
[----:B------:R-:W-:Y:S01]  /*20c0*/  ULOP3.LUT UR6, UR6, 0x10000, URZ, 0xfc, !UPT ;  /* 0x0001000006067892 */ /* 0x000fe2000f8efc3f */
[----:B------:R-:W-:Y:S01]  /*20d0*/  CS2R R4, SRZ ;  /* 0x0000000000047805 */ /* 0x000fe2000001ff00 */
[----:B------:R-:W-:Y:S01]  /*20e0*/  ULOP3.LUT UR7, UR7, 0x10000, URZ, 0xfc, !UPT ;  /* 0x0001000007077892 */ /* 0x000fe2000f8efc3f */
[----:B------:R2:W-:Y:S01]  /*20f0*/  STL [R1+0x60], RZ ;  /* 0x000060ff01007387 */ /* 0x0005e20000100800 */
[----:B------:R-:W-:Y:S01]  /*2100*/  ULEA UR6, UR5, UR6, 0x9 ;  /* 0x0000000605067291 */ /* 0x000fe2000f8e483f */
[----:B------:R-:W-:Y:S01]  /*2110*/  CS2R R6, SRZ ;  /* 0x0000000000067805 */ /* 0x000fe2000001ff00 */
[----:B------:R-:W-:Y:S01]  /*2120*/  ULEA UR7, UR5, UR7, 0xb ;  /* 0x0000000705077291 */ /* 0x000fe2000f8e583f */
[----:B------:R2:W-:Y:S01]  /*2130*/  STL [R1+0x5c], RZ ;  /* 0x00005cff01007387 */ /* 0x0005e20000100800 */
[----:B------:R-:W-:Y:S01]  /*2140*/  UMOV UR9, 0x40000040 ;  /* 0x4000004000097882 */ /* 0x000fe20000000000 */
[----:B------:R-:W-:Y:S01]  /*2150*/  UMOV UR11, 0x40000040 ;  /* 0x40000040000b7882 */ /* 0x000fe20000000000 */
[----:B------:R-:W-:Y:S01]  /*2160*/  CS2R R8, SRZ ;  /* 0x0000000000087805 */ /* 0x000fe2000001ff00 */
[----:B------:R-:W-:Y:S01]  /*2170*/  UMOV UR8, UR6 ;  /* 0x0000000600087c82 */ /* 0x000fe20008000000 */
[----:B------:R2:W-:Y:S01]  /*2180*/  STL [R1+0x58], RZ ;  /* 0x000058ff01007387 */ /* 0x0005e20000100800 */
[----:B------:R-:W-:Y:S01]  /*2190*/  UMOV UR10, UR7 ;  /* 0x00000007000a7c82 */ /* 0x000fe20008000000 */
[----:B------:R-:W-:Y:S01]  /*21a0*/  CS2R R10, SRZ ;  /* 0x00000000000a7805 */ /* 0x000fe2000001ff00 */
[----:B------:R-:W-:Y:S01]  /*21b0*/  QGMMA.64x256x32.F32.E4M3.E4M3 R24, gdesc[UR8], RZ, !UPT ;  /* 0x03e00000081879f3 */ /* 0x000fe2000c7008ff */
[----:B------:R-:W-:Y:S01]  /*21c0*/  UIADD3 UR8, UR6, 0x2, URZ ;  /* 0x0000000206087890 */ /* 0x000fe2000fffe03f */
[----:B------:R2:W-:Y:S01]  /*21d0*/  STL [R1+0x54], RZ ;  /* 0x000054ff01007387 */ /* 0x0005e20000100800 */
[----:B------:R-:W-:Y:S01]  /*21e0*/  UIADD3 UR10, UR7, 0x2, URZ ;  /* 0x00000002070a7890 */ /* 0x000fe2000fffe03f */
[----:B------:R-:W-:Y:S01]  /*21f0*/  CS2R R12, SRZ ;  /* 0x00000000000c7805 */ /* 0x000fe2000001ff00 */
[----:B------:R-:W-:Y:S01]  /*2200*/  UMOV UR9, 0x40000040 ;  /* 0x4000004000097882 */ /* 0x000fe20000000000 */
[----:B------:R-:W-:Y:S01]  /*2210*/  UMOV UR11, 0x40000040 ;  /* 0x40000040000b7882 */ /* 0x000fe20000000000 */
        /* <DEDUP_REMOVED lines=57> */
[----:B------:R-:W-:Y:S01]  /*25b0*/  CS2R R226, SRZ ;  /* 0x0000000000e27805 */ /* 0x000fe2000001ff00 */
[----:B------:R-:W-:-:S02]  /*25c0*/  IMAD.MOV.U32 R228, RZ, RZ, RZ ;  /* 0x000000ffffe47224 */ /* 0x000fc400078e00ff */
[----:B------:R2:W-:Y:S04]  /*25d0*/  STL [R1+0x14], RZ ;  /* 0x000014ff01007387 */ /* 0x0005e80000100800 */
[----:B------:R2:W-:Y:S04]  /*25e0*/  STL [R1+0x10], RZ ;  /* 0x000010ff01007387 */ /* 0x0005e80000100800 */
[----:B------:R2:W-:Y:S04]  /*25f0*/  STL [R1+0xc], RZ ;  /* 0x00000cff01007387 */ /* 0x0005e80000100800 */
[----:B------:R2:W-:Y:S04]  /*2600*/  STL [R1+0x8], RZ ;  /* 0x000008ff01007387 */ /* 0x0005e80000100800 */
[----:B------:R2:W-:Y:S04]  /*2610*/  STL [R1+0x4], RZ ;  /* 0x000004ff01007387 */ /* 0x0005e80000100800 */
[----:B------:R2:W-:Y:S01]  /*2620*/  STL [R1], RZ ;  /* 0x000000ff01007387 */ /* 0x0005e20000100800 */
[----:B------:R-:W-:Y:S01]  /*2630*/  QGMMA.64x256x32.F32.E4M3.E4M3 R24, gdesc[UR8], R24 ;  /* 0x03e00000081879f3 */ /* 0x000fe20008700818 */
[----:B------:R-:W-:-:S02]  /*2640*/  UIADD3 UR8, UR6, 0x4, URZ ;  /* 0x0000000406087890 */ /* 0x000fc4000fffe03f */
[----:B------:R-:W-:Y:S01]  /*2650*/  UIADD3 UR10, UR7, 0x4, URZ ;  /* 0x00000004070a7890 */ /* 0x000fe2000fffe03f */
[----:B------:R-:W-:Y:S01]  /*2660*/  UMOV UR9, 0x40000040 ;  /* 0x4000004000097882 */ /* 0x000fe20000000000 */
[----:B------:R-:W-:-:S15]  /*2670*/  UMOV UR11, 0x40000040 ;  /* 0x40000040000b7882 */ /* 0x000fde0000000000 */
[----:B------:R-:W-:-:S08]  /*2680*/  NOP ;  /* 0x0000000000007918 */ /* 0x000fd00000000000 */
[----:B------:R-:W-:Y:S01]  /*2690*/  QGMMA.64x256x32.F32.E4M3.E4M3 R24, gdesc[UR8], R24 ;  /* 0x03e00000081879f3 */ /* 0x000fe20008700818 */
[----:B------:R-:W-:Y:S02]  /*26a0*/  UIADD3 UR10, UR7, 0x6, URZ ;  /* 0x00000006070a7890 */ /* 0x000fe4000fffe03f */
[----:B------:R-:W-:Y:S01]  /*26b0*/  UIADD3 UR8, UR6, 0x6, URZ ;  /* 0x0000000606087890 */ /* 0x000fe2000fffe03f */
[----:B------:R-:W-:Y:S01]  /*26c0*/  ULDC UR7, c[0x0][0x50c] ;  /* 0x0001430000077ab9 */ /* 0x000fe20000000800 */
[----:B------:R-:W-:Y:S01]  /*26d0*/  UMOV UR9, 0x40000040 ;  /* 0x4000004000097882 */ /* 0x000fe20000000000 */
[----:B------:R-:W-:Y:S01]  /*26e0*/  UISETP.NE.AND UP0, UPT, UR7, 0x4, UPT ;  /* 0x000000040700788c */ /* 0x000fe2000bf05270 */
[----:B------:R-:W-:Y:S01]  /*26f0*/  UMOV UR11, 0x40000040 ;  /* 0x40000040000b7882 */ /* 0x000fe20000000000 */
[----:B------:R-:W-:Y:S02]  /*2700*/  UMOV UR6, 0x4 ;  /* 0x0000000400067882 */ /* 0x000fe40000000000 */
[----:B------:R-:W-:-:S06]  /*2710*/  USEL UR7, URZ, 0x1, UP0 ;  /* 0x000000013f077887 */ /* 0x000fcc0008000000 */
[----:B------:R-:W-:-:S12]  /*2720*/  ISETP.NE.AND P0, PT, RZ, UR7, PT ;  /* 0x00000007ff007c0c */ /* 0x000fd8000bf05270 */
[----:B------:R-:W-:Y:S01]  /*2730*/  QGMMA.64x256x32.F32.E4M3.E4M3 R24, gdesc[UR8], R24, gsb0 ;  /* 0x03e00000081879f3 */ /* 0x000fe20008000818 */
[----:B--2---:R-:W-:Y:S05]  /*2740*/  @!P0 BRA `(.L_x_21) ;  /* 0x0000000800808947 */ /* 0x004fea0003800000 */
[----:B------:R-:W-:Y:S02]  /*2750*/  WARPGROUP.DEPBAR.LE gsb0, 0x0 ;  /* 0x00008000000079c5 */ /* 0x000fe40000010000 */
[----:B------:R-:W-:-:S01]  /*2760*/  FADD R227, RZ, R25 ;  /* 0x00000019ffe37221 */ /* 0x000fc20000000000 */
[----:B------:R-:W-:Y:S01]  /*2770*/  FADD R228, RZ, R24 ;  /* 0x00000018ffe47221 */ /* 0x000fe20000000000 */
[----:B------:R-:W-:-:S01]  /*2780*/  FADD R226, RZ, R26 ;  /* 0x0000001affe27221 */ /* 0x000fc20000000000 */
[----:B------:R-:W-:Y:S01]  /*2790*/  FADD R225, RZ, R27 ;  /* 0x0000001bffe17221 */ /* 0x000fe20000000000 */
[----:B------:R-:W-:-:S01]  /*27a0*/  FADD R224, RZ, R28 ;  /* 0x0000001cffe07221 */ /* 0x000fc20000000000 */
[----:B------:R0:W-:Y:S01]  /*27b0*/  STL [R1+0x98], R227 ;  /* 0x000098e301007387 */ /* 0x0001e20000100800 */
[----:B------:R-:W-:-:S01]  /*27c0*/  FADD R223, RZ, R29 ;  /* 0x0000001dffdf7221 */ /* 0x000fc20000000000 */
[----:B------:R-:W-:Y:S01]  /*27d0*/  FADD R222, RZ, R30 ;  /* 0x0000001effde7221 */ /* 0x000fe20000000000 */
[----:B------:R-:W-:-:S01]  /*27e0*/  FADD R221, RZ, R31 ;  /* 0x0000001fffdd7221 */ /* 0x000fc20000000000 */
[----:B------:R-:W-:Y:S01]  /*27f0*/  FADD R220, RZ, R32 ;  /* 0x00000020ffdc7221 */ /* 0x000fe20000000000 */
[----:B------:R-:W-:-:S01]  /*2800*/  FADD R219, RZ, R33 ;  /* 0x00000021ffdb7221 */ /* 0x000fc20000000000 */
[----:B------:R-:W-:Y:S01]  /*2810*/  FADD R218, RZ, R34 ;  /* 0x00000022ffda7221 */ /* 0x000fe20000000000 */
[----:B------:R-:W-:-:S01]  /*2820*/  FADD R217, RZ, R35 ;  /* 0x00000023ffd97221 */ /* 0x000fc20000000000 */
[----:B------:R-:W-:Y:S01]  /*2830*/  FADD R216, RZ, R36 ;  /* 0x00000024ffd87221 */ /* 0x000fe20000000000 */
[----:B------:R-:W-:-:S01]  /*2840*/  FADD R215, RZ, R37 ;  /* 0x00000025ffd77221 */ /* 0x000fc20000000000 */
[----:B0-----:R-:W-:Y:S01]  /*2850*/  FADD R227, RZ, R124 ;  /* 0x0000007cffe37221 */ /* 0x001fe20000000000 */
[----:B------:R-:W-:-:S01]  /*2860*/  FADD R214, RZ, R38 ;  /* 0x00000026ffd67221 */ /* 0x000fc20000000000 */
[----:B------:R-:W-:Y:S01]  /*2870*/  FADD R213, RZ, R39 ;  /* 0x00000027ffd57221 */ /* 0x000fe20000000000 */
[----:B------:R-:W-:-:S01]  /*2880*/  FADD R212, RZ, R40 ;  /* 0x00000028ffd47221 */ /* 0x000fc20000000000 */
[----:B------:R-:W-:Y:S01]  /*2890*/  FADD R211, RZ, R41 ;  /* 0x00000029ffd37221 */ /* 0x000fe20000000000 */
[----:B------:R0:W-:Y:S01]  /*28a0*/  STL [R1], R227 ;  /* 0x000000e301007387 */ /* 0x0001e20000100800 */
        /* <DEDUP_REMOVED lines=94> */
[----:B0-----:R-:W-:-:S05]  /*2e90*/  FADD R227, RZ, R131 ;  /* 0x00000083ffe37221 */ /* 0x001fca0000000000 */
[----:B------:R0:W-:Y:S02]  /*2ea0*/  STL [R1+0x1c], R227 ;  /* 0x00001ce301007387 */ /* 0x0001e40000100800 */
        /* <DEDUP_REMOVED lines=39> */
[----:B------:R0:W-:Y:S04]  /*3120*/  STL [R1+0x6c], R227 ;  /* 0x00006ce301007387 */ /* 0x0001e80000100800 */
[----:B0-----:R0:W5:Y:S01]  /*3130*/  LDL.LU R227, [R1+0x98] ;  /* 0x0000980001e37983 */ /* 0x0011620000300800 */
[----:B------:R-:W-:-:S05]  /*3140*/  UMOV UR6, URZ ;  /* 0x0000003f00067c82 */ /* 0x000fca0008000000 */
.L_x_21:
[----:B------:R-:W-:Y:S01]  /*3150*/  UIADD3 UR24, UR5, 0x1, URZ ;  /* 0x0000000105187890 */ /* 0x000fe2000fffe03f */
[----:B------:R-:W-:-:S03]  /*3160*/  UMOV UR8, 0x1 ;  /* 0x0000000100087882 */ /* 0x000fc60000000000 */
[----:B------:R-:W-:-:S04]  /*3170*/  UISETP.NE.AND UP0, UPT, UR24, 0x5, UPT ;  /* 0x000000051800788c */ /* 0x000fc8000bf05270 */
[----:B------:R-:W-:Y:S02]  /*3180*/  USEL UR23, URZ, 0x1, UP0 ;  /* 0x000000013f177887 */ /* 0x000fe40008000000 */
[----:B------:R-:W-:Y:S02]  /*3190*/  USEL UR24, UR24, URZ, UP0 ;  /* 0x0000003f18187287 */ /* 0x000fe40008000000 */
[----:B------:R-:W-:-:S12]  /*31a0*/  ULOP3.LUT UR23, UR4, UR23, URZ, 0x3c, !UPT ;  /* 0x0000001704177292 */ /* 0x000fd8000f8e3c3f */
.L_x_16:
[----:B------:R-:W-:-:S06]  /*31b0*/  UISETP.GE.AND UP0, UPT, UR19, 0x1, UPT ;  /* 0x000000011300788c */ /* 0x000fcc000bf06270 */
[----:B------:R-:W-:-:S13]  /*31c0*/  PLOP3.LUT P0, PT, PT, PT, UP0, 0x80, 0x0 ;  /* 0x000000000000781c */ /* 0x000fda0003f0f008 */
[----:B------:R-:W-:Y:S05]  /*31d0*/  @!P0 BRA `(.L_x_22) ;  /* 0x0000001000bc8947 */ /* 0x000fea0003800000 */
[----:B------:R-:W-:Y:S01]  /*31e0*/  UMOV UR25, UR19 ;  /* 0x0000001300197c82 */ /* 0x000fe20008000000 */
[----:B------:R-:W-:Y:S01]  /*31f0*/  UMOV UR33, UR5 ;  /* 0x0000000500217c82 */ /* 0x000fe20008000000 */
[----:B------:R-:W-:-:S05]  /*3200*/  ULDC UR35, c[0x0][0x50c] ;  /* 0x0001430000237ab9 */ /* 0x000fca0000000800 */
.L_x_30:
[----:B------:R-:W-:-:S06]  /*3210*/  UISETP.NE.AND UP0, UPT, UR30, 0x3, UPT ;  /* 0x000000031e00788c */ /* 0x000fcc000bf05270 */
[----:B------:R-:W-:-:S13]  /*3220*/  PLOP3.LUT P1, PT, PT, PT, UP0, 0x80, 0x0 ;  /* 0x000000000000781c */ /* 0x000fda0003f2f008 */
[----:B-1---5:R-:W-:Y:S05]  /*3230*/  @!P1 BRA `(.L_x_23) ;  /* 0x0000000000049947 */ /* 0x022fea0003800000 */
[----:B------:R-:W-:Y:S01]  /*3240*/  BPT.TRAP 0x1 ;  /* 0x000000040000795c */ /* 0x000fe20000300000 */
.L_x_23:
[----:B------:R-:W-:Y:S01]  /*3250*/  ULEA UR9, UR24, UR22, 0x3 ;  /* 0x0000001618097291 */ /* 0x000fe2000f8e183f */
[----:B------:R-:W-:-:S05]  /*3260*/  IMAD.U32 R229, RZ, RZ, UR23 ;  /* 0x00000017ffe57e24 */ /* 0x000fca000f8e00ff */
[----:B------:R-:W-:-:S04]  /*3270*/  SHF.L.U32 R229, R229, 0x1f, RZ ;  /* 0x0000001fe5e57819 */ /* 0x000fc800000006ff */
[----:B------:R1:W2:Y:S01]  /*3280*/  SYNCS.PHASECHK.TRANS64.TRYWAIT P0, [UR9], R229 ;  /* 0x000000e5ff0075a7 */ /* 0x0002a20008000149 */
[----:B------:R-:W-:Y:S05]  /*3290*/  @!P1 BRA `(.L_x_24) ;  /* 0x0000000000049947 */ /* 0x000fea0003800000 */
[----:B------:R-:W-:Y:S01]  /*32a0*/  BPT.TRAP 0x1 ;  /* 0x000000040000795c */ /* 0x000fe20000300000 */
.L_x_24:
[----:B--2---:R-:W-:Y:S05]  /*32b0*/  @P0 BRA `(.L_x_25) ;  /* 0x0000000000080947 */ /* 0x004fea0003800000 */
[----:B------:R-:W2:Y:S02]  /*32c0*/  SYNCS.PHASECHK.TRANS64.TRYWAIT P0, [UR9], R229 ;  /* 0x000000e5ff0075a7 */ /* 0x000ea40008000149 */
[----:B--2---:R-:W-:Y:S05]  /*32d0*/  @!P0 BRA `(.L_x_26) ;  /* 0x000000cc00788947 */ /* 0x004fea0003800000 */
.L_x_25:
[----:B------:R-:W-:Y:S01]  /*32e0*/  UIADD3 UR9, UR22, 0x180, URZ ;  /* 0x0000018016097890 */ /* 0x000fe2000fffe03f */
[----:B------:R-:W-:Y:S01]  /*32f0*/  WARPGROUP.ARRIVE ;  /* 0x00000000000079c5 */ /* 0x000fe20000000000 */
[----:B------:R-:W-:Y:S02]  /*3300*/  UIADD3 UR10, UR22, 0xa180, URZ ;  /* 0x0000a180160a7890 */ /* 0x000fe4000fffe03f */
[----:B------:R-:W-:Y:S02]  /*3310*/  USHF.R.U32.HI UR9, URZ, 0x4, UR9 ;  /* 0x000000043f097899 */ /* 0x000fe40008011609 */
[----:B------:R-:W-:Y:S02]  /*3320*/  USHF.R.U32.HI UR10, URZ, 0x4, UR10 ;  /* 0x000000043f0a7899 */ /* 0x000fe4000801160a */
[----:B------:R-:W-:Y:S02]  /*3330*/  UISETP.NE.AND UP0, UPT, UR7, URZ, UPT ;  /* 0x0000003f0700728c */ /* 0x000fe4000bf05270 */
[----:B------:R-:W-:-:S02]  /*3340*/  ULOP3.LUT UR9, UR9, 0x3fff, URZ, 0xc0, !UPT ;  /* 0x00003fff09097892 */ /* 0x000fc4000f8ec03f */
[----:B------:R-:W-:Y:S02]  /*3350*/  ULOP3.LUT UR10, UR10, 0x3fff, URZ, 0xc0, !UPT ;  /* 0x00003fff0a0a7892 */ /* 0x000fe4000f8ec03f */
[----:B------:R-:W-:Y:S02]  /*3360*/  USEL UR8, UR8, URZ, !UP0 ;  /* 0x0000003f08087287 */ /* 0x000fe4000c000000 */
[----:B------:R-:W-:Y:S02]  /*3370*/  ULOP3.LUT UR7, UR9, 0x10000, URZ, 0xfc, !UPT ;  /* 0x0001000009077892 */ /* 0x000fe4000f8efc3f */
[----:B------:R-:W-:Y:S02]  /*3380*/  ULOP3.LUT UR10, UR10, 0x10000, URZ, 0xfc, !UPT ;  /* 0x000100000a0a7892 */ /* 0x000fe4000f8efc3f */
[----:B------:R-:W-:Y:S02]  /*3390*/  UISETP.NE.U32.AND UP0, UPT, UR8, URZ, UPT ;  /* 0x0000003f0800728c */ /* 0x000fe4000bf05070 */
[----:B------:R-:W-:-:S02]  /*33a0*/  ULEA UR7, UR24, UR7, 0x9 ;  /* 0x0000000718077291 */ /* 0x000fc4000f8e483f */
[----:B------:R-:W-:Y:S01]  /*33b0*/  ULEA UR34, UR24, UR10, 0xb ;  /* 0x0000000a18227291 */ /* 0x000fe2000f8e583f */
[----:B------:R-:W-:Y:S01]  /*33c0*/  UMOV UR9, 0x40000040 ;  /* 0x4000004000097882 */ /* 0x000fe20000000000 */
[----:B------:R-:W-:Y:S01]  /*33d0*/  UMOV UR11, 0x40000040 ;  /* 0x40000040000b7882 */ /* 0x000fe20000000000 */
[----:B------:R-:W-:Y:S02]  /*33e0*/  UIADD3 UR6, UR6, 0x4, URZ ;  /* 0x0000000406067890 */ /* 0x000fe4000fffe03f */
[----:B------:R-:W-:Y:S02]  /*33f0*/  UMOV UR8, UR7 ;  /* 0x0000000700087c82 */ /* 0x000fe40008000000 */
[----:B------:R-:W-:Y:S02]  /*3400*/  UMOV UR10, UR34 ;  /* 0x00000022000a7c82 */ /* 0x000fe40008000000 */
[----:B------:R-:W-:Y:S01]  /*3410*/  QGMMA.64x256x32.F32.E4M3.E4M3 R24, gdesc[UR8], R24, UP0 ;  /* 0x03e00000081879f3 */ /* 0x000fe2000bf00818 */
[----:B------:R-:W-:-:S02]  /*3420*/  UIADD3 UR8, UR7, 0x2, URZ ;  /* 0x0000000207087890 */ /* 0x000fc4000fffe03f */
[----:B------:R-:W-:Y:S01]  /*3430*/  UIADD3 UR10, UR34, 0x2, URZ ;  /* 0x00000002220a7890 */ /* 0x000fe2000fffe03f */
[----:B------:R-:W-:Y:S01]  /*3440*/  UMOV UR9, 0x40000040 ;  /* 0x4000004000097882 */ /* 0x000fe20000000000 */
[----:B------:R-:W-:Y:S01]  /*3450*/  UMOV UR11, 0x40000040 ;  /* 0x40000040000b7882 */ /* 0x000fe20000000000 */
[----:B------:R-:W-:-:S15]  /*3460*/  UISETP.NE.AND UP0, UPT, UR6, UR35, UPT ;  /* 0x000000230600728c */ /* 0x000fde000bf05270 */
[----:B------:R-:W-:-:S07]  /*3470*/  NOP ;  /* 0x0000000000007918 */ /* 0x000fce0000000000 */
[----:B------:R-:W-:Y:S01]  /*3480*/  QGMMA.64x256x32.F32.E4M3.E4M3 R24, gdesc[UR8], R24 ;  /* 0x03e00000081879f3 */ /* 0x000fe20008700818 */
[----:B------:R-:W-:Y:S02]  /*3490*/  UIADD3 UR8, UR7, 0x4, URZ ;  /* 0x0000000407087890 */ /* 0x000fe4000fffe03f */
[----:B------:R-:W-:Y:S01]  /*34a0*/  UIADD3 UR10, UR34, 0x4, URZ ;  /* 0x00000004220a7890 */ /* 0x000fe2000fffe03f */
[----:B------:R-:W-:Y:S01]  /*34b0*/  UMOV UR9, 0x40000040 ;  /* 0x4000004000097882 */ /* 0x000fe20000000000 */
[----:B------:R-:W-:-:S15]  /*34c0*/  UMOV UR11, 0x40000040 ;  /* 0x40000040000b7882 */ /* 0x000fde0000000000 */
[----:B------:R-:W-:-:S08]  /*34d0*/  NOP ;  /* 0x0000000000007918 */ /* 0x000fd00000000000 */
[----:B------:R-:W-:Y:S01]  /*34e0*/  QGMMA.64x256x32.F32.E4M3.E4M3 R24, gdesc[UR8], R24 ;  /* 0x03e00000081879f3 */ /* 0x000fe20008700818 */
[----:B------:R-:W-:Y:S02]  /*34f0*/  UIADD3 UR8, UR7, 0x6, URZ ;  /* 0x0000000607087890 */ /* 0x000fe4000fffe03f */
[----:B------:R-:W-:Y:S01]  /*3500*/  UIADD3 UR10, UR34, 0x6, URZ ;  /* 0x00000006220a7890 */ /* 0x000fe2000fffe03f */
[----:B------:R-:W-:Y:S01]  /*3510*/  UMOV UR9, 0x40000040 ;  /* 0x4000004000097882 */ /* 0x000fe20000000000 */
[----:B------:R-:W-:Y:S01]  /*3520*/  UMOV UR11, 0x40000040 ;  /* 0x40000040000b7882 */ /* 0x000fe20000000000 */
[----:B------:R-:W-:-:S06]  /*3530*/  USEL UR7, URZ, 0x1, UP0 ;  /* 0x000000013f077887 */ /* 0x000fcc0008000000 */
[----:B------:R-:W-:-:S15]  /*3540*/  ISETP.NE.AND P0, PT, RZ, UR7, PT ;  /* 0x00000007ff007c0c */ /* 0x000fde000bf05270 */
[----:B------:R-:W-:-:S01]  /*3550*/  NOP ;  /* 0x0000000000007918 */ /* 0x000fc20000000000 */
[----:B------:R-:W-:Y:S03]  /*3560*/  QGMMA.64x256x32.F32.E4M3.E4M3 R24, gdesc[UR8], R24, gsb0 ;  /* 0x03e00000081879f3 */ /* 0x000fe60008000818 */
[----:B------:R-:W-:Y:S02]  /*3570*/  WARPGROUP.DEPBAR.LE gsb0, 0x1 ;  /* 0x00008000000079c5 */ /* 0x000fe40000010100 */
[----:B------:R-:W-:Y:S05]  /*3580*/  @!P0 BRA `(.L_x_27) ;  /* 0x0000000c00708947 */ /* 0x000fea0003800000 */
[----:B------:R-:W-:Y:S02]  /*3590*/  WARPGROUP.DEPBAR.LE gsb0, 0x0 ;  /* 0x00008000000079c5 */ /* 0x000fe40000010000 */
[----:B-----5:R-:W-:-:S01]  /*35a0*/  FADD R227, R25, R227 ;  /* 0x000000e319e37221 */ /* 0x020fc20000000000 */
[----:B------:R-:W-:Y:S01]  /*35b0*/  FADD R226, R26, R226 ;  /* 0x000000e21ae27221 */ /* 0x000fe20000000000 */
[----:B------:R-:W-:-:S01]  /*35c0*/  FADD R225, R27, R225 ;  /* 0x000000e11be17221 */ /* 0x000fc20000000000 */
[----:B------:R-:W-:Y:S01]  /*35d0*/  FADD R224, R28, R224 ;  /* 0x000000e01ce07221 */ /* 0x000fe20000000000 */
[----:B------:R-:W-:-:S01]  /*35e0*/  FADD R223, R29, R223 ;  /* 0x000000df1ddf7221 */ /* 0x000fc20000000000 */
[----:B------:R2:W-:Y:S01]  /*35f0*/  STL [R1+0x98], R227 ;  /* 0x000098e301007387 */ /* 0x0005e20000100800 */
[----:B------:R-:W-:-:S01]  /*3600*/  FADD R222, R30, R222 ;  /* 0x000000de1ede7221 */ /* 0x000fc20000000000 */
[----:B------:R-:W-:Y:S01]  /*3610*/  FADD R221, R31, R221 ;  /* 0x000000dd1fdd7221 */ /* 0x000fe20000000000 */
[----:B------:R-:W-:-:S01]  /*3620*/  FADD R220, R32, R220 ;  /* 0x000000dc20dc7221 */ /* 0x000fc20000000000 */
[----:B------:R-:W-:Y:S01]  /*3630*/  FADD R219, R33, R219 ;  /* 0x000000db21db7221 */ /* 0x000fe20000000000 */
[----:B------:R-:W-:-:S01]  /*3640*/  FADD R218, R34, R218 ;  /* 0x000000da22da7221 */ /* 0x000fc20000000000 */
[----:B------:R-:W-:Y:S01]  /*3650*/  FADD R217, R35, R217 ;  /* 0x000000d923d97221 */ /* 0x000fe20000000000 */
[----:B------:R-:W-:-:S01]  /*3660*/  FADD R216, R36, R216 ;  /* 0x000000d824d87221 */ /* 0x000fc20000000000 */
[----:B------:R-:W-:Y:S01]  /*3670*/  FADD R215, R37, R215 ;  /* 0x000000d725d77221 */ /* 0x000fe20000000000 */
[----:B------:R-:W-:-:S01]  /*3680*/  FADD R214, R38, R214 ;  /* 0x000000d626d67221 */ /* 0x000fc20000000000 */
[----:B--2---:R-:W2:Y:S01]  /*3690*/  LDL.LU R227, [R1+0x28] ;  /* 0x0000280001e37983 */ /* 0x004ea20000300800 */
[----:B------:R-:W-:-:S01]  /*36a0*/  FADD R213, R39, R213 ;  /* 0x000000d527d57221 */ /* 0x000fc20000000000 */
[----:B------:R-:W-:Y:S01]  /*36b0*/  FADD R212, R40, R212 ;  /* 0x000000d428d47221 */ /* 0x000fe20000000000 */
[----:B------:R-:W-:-:S01]  /*36c0*/  FADD R211, R41, R211 ;  /* 0x000000d329d37221 */ /* 0x000fc20000000000 */
[----:B------:R3:W-:Y:S01]  /*36d0*/  STL [R1+0x9c], R226 ;  /* 0x00009ce201007387 */ /* 0x0007e20000100800 */
[----:B------:R-:W-:-:S03]  /*36e0*/  FADD R228, R24, R228 ;  /* 0x000000e418e47221 */ /* 0x000fc60000000000 */
[----:B---3--:R-:W3:Y:S04]  /*36f0*/  LDL.LU R226, [R1+0x24] ;  /* 0x0000240001e27983 */ /* 0x008ee80000300800 */
[----:B------:R4:W-:Y:S04]  /*3700*/  STL [R1+0xa0], R225 ;  /* 0x0000a0e101007387 */ /* 0x0009e80000100800 */
[----:B----4-:R-:W4:Y:S04]  /*3710*/  LDL.LU R225, [R1+0x20] ;  /* 0x0000200001e17983 */ /* 0x010f280000300800 */
[----:B------:R0:W-:Y:S04]  /*3720*/  STL [R1+0xa4], R224 ;  /* 0x0000a4e001007387 */ /* 0x0001e80000100800 */
[----:B0-----:R-:W4:Y:S04]  /*3730*/  LDL.LU R224, [R1+0x1c] ;  /* 0x00001c0001e07983 */ /* 0x001f280000300800 */
        /* <DEDUP_REMOVED lines=13> */
[----:B0-----:R-:W4:Y:S04]  /*3810*/  LDL.LU R217, [R1] ;  /* 0x0000000001d97983 */ /* 0x001f280000300800 */
[----:B------:R-:W-:Y:S04]  /*3820*/  STL [R1+0xc4], R216 ;  /* 0x0000c4d801007387 */ /* 0x000fe80000100800 */
[----:B------:R-:W-:Y:S04]  /*3830*/  STL [R1+0xc8], R215 ;  /* 0x0000c8d701007387 */ /* 0x000fe80000100800 */
[----:B------:R-:W-:Y:S04]  /*3840*/  STL [R1+0xcc], R214 ;  /* 0x0000ccd601007387 */ /* 0x000fe80000100800 */
[----:B------:R-:W-:Y:S04]  /*3850*/  STL [R1+0xd0], R213 ;  /* 0x0000d0d501007387 */ /* 0x000fe80000100800 */
[----:B------:R-:W-:Y:S04]  /*3860*/  STL [R1+0xd4], R212 ;  /* 0x0000d4d401007387 */ /* 0x000fe80000100800 */
[----:B------:R0:W-:Y:S01]  /*3870*/  STL [R1+0xd8], R211 ;  /* 0x0000d8d301007387 */ /* 0x0001e20000100800 */
[----:B--2---:R-:W-:-:S01]  /*3880*/  FADD R227, R134, R227 ;  /* 0x000000e386e37221 */ /* 0x004fc20000000000 */
[----:B---3--:R-:W-:Y:S01]  /*3890*/  FADD R226, R133, R226 ;  /* 0x000000e285e27221 */ /* 0x008fe20000000000 */
[----:B----4-:R-:W-:-:S01]  /*38a0*/  FADD R225, R132, R225 ;  /* 0x000000e184e17221 */ /* 0x010fc20000000000 */
[----:B------:R-:W-:Y:S01]  /*38b0*/  FADD R224, R131, R224 ;  /* 0x000000e083e07221 */ /* 0x000fe20000000000 */
[----:B------:R-:W-:-:S01]  /*38c0*/  FADD R223, R130, R223 ;  /* 0x000000df82df7221 */ /* 0x000fc20000000000 */
[----:B------:R-:W-:Y:S01]  /*38d0*/  FADD R222, R129, R222 ;  /* 0x000000de81de7221 */ /* 0x000fe20000000000 */
[----:B------:R-:W-:-:S01]  /*38e0*/  FADD R221, R128, R221 ;  /* 0x000000dd80dd7221 */ /* 0x000fc20000000000 */
[----:B------:R-:W-:Y:S01]  /*38f0*/  FADD R220, R127, R220 ;  /* 0x000000dc7fdc7221 */ /* 0x000fe20000000000 */
[----:B------:R-:W-:-:S01]  /*3900*/  FADD R219, R126, R219 ;  /* 0x000000db7edb7221 */ /* 0x000fc20000000000 */
[----:B------:R-:W-:Y:S01]  /*3910*/  FADD R218, R125, R218 ;  /* 0x000000da7dda7221 */ /* 0x000fe20000000000 */
[----:B------:R-:W-:-:S05]  /*3920*/  FADD R217, R124, R217 ;  /* 0x000000d97cd97221 */ /* 0x000fca0000000000 */
[----:B------:R2:W-:Y:S04]  /*3930*/  STL [R1], R217 ;  /* 0x000000d901007387 */ /* 0x0005e80000100800 */
[----:B------:R3:W-:Y:S04]  /*3940*/  STL [R1+0x4], R218 ;  /* 0x000004da01007387 */ /* 0x0007e80000100800 */
[----:B------:R4:W-:Y:S04]  /*3950*/  STL [R1+0x8], R219 ;  /* 0x000008db01007387 */ /* 0x0009e80000100800 */
[----:B------:R1:W-:Y:S04]  /*3960*/  STL [R1+0xc], R220 ;  /* 0x00000cdc01007387 */ /* 0x0003e80000100800 */
[----:B------:R1:W-:Y:S04]  /*3970*/  STL [R1+0x10], R221 ;  /* 0x000010dd01007387 */ /* 0x0003e80000100800 */
[----:B------:R1:W-:Y:S04]  /*3980*/  STL [R1+0x14], R222 ;  /* 0x000014de01007387 */ /* 0x0003e80000100800 */
[----:B------:R1:W-:Y:S04]  /*3990*/  STL [R1+0x18], R223 ;  /* 0x000018df01007387 */ /* 0x0003e80000100800 */
[----:B------:R1:W-:Y:S04]  /*39a0*/  STL [R1+0x1c], R224 ;  /* 0x00001ce001007387 */ /* 0x0003e80000100800 */
[----:B0-----:R-:W4:Y:S04]  /*39b0*/  LDL.LU R211, [R1+0x2c] ;  /* 0x00002c0001d37983 */ /* 0x001f280000300800 */
[----:B------:R0:W-:Y:S04]  /*39c0*/  STL [R1+0x20], R225 ;  /* 0x000020e101007387 */ /* 0x0001e80000100800 */
[----:B------:R-:W4:Y:S04]  /*39d0*/  LDL.LU R212, [R1+0x30] ;  /* 0x0000300001d47983 */ /* 0x000f280000300800 */
[----:B------:R0:W-:Y:S04]  /*39e0*/  STL [R1+0x24], R226 ;  /* 0x000024e201007387 */ /* 0x0001e80000100800 */
[----:B------:R-:W4:Y:S04]  /*39f0*/  LDL.LU R213, [R1+0x34] ;  /* 0x0000340001d57983 */ /* 0x000f280000300800 */
[----:B------:R0:W-:Y:S04]  /*3a00*/  STL [R1+0x28], R227 ;  /* 0x000028e301007387 */ /* 0x0001e80000100800 */
[----:B------:R-:W4:Y:S04]  /*3a10*/  LDL.LU R214, [R1+0x38] ;  /* 0x0000380001d67983 */ /* 0x000f280000300800 */
[----:B------:R-:W4:Y:S04]  /*3a20*/  LDL.LU R215, [R1+0x3c] ;  /* 0x00003c0001d77983 */ /* 0x000f280000300800 */
[----:B------:R-:W4:Y:S04]  /*3a30*/  LDL.LU R216, [R1+0x40] ;  /* 0x0000400001d87983 */ /* 0x000f280000300800 */
[----:B--2---:R-:W2:Y:S04]  /*3a40*/  LDL.LU R217, [R1+0x44] ;  /* 0x0000440001d97983 */ /* 0x004ea80000300800 */
[----:B---3--:R-:W3:Y:S04]  /*3a50*/  LDL.LU R218, [R1+0x48] ;  /* 0x0000480001da7983 */ /* 0x008ee80000300800 */
[----:B----4-:R-:W4:Y:S04]  /*3a60*/  LDL.LU R219, [R1+0x4c] ;  /* 0x00004c0001db7983 */ /* 0x010f280000300800 */
[----:B-1----:R-:W4:Y:S04]  /*3a70*/  LDL.LU R220, [R1+0x50] ;  /* 0x0000500001dc7983 */ /* 0x002f280000300800 */
[----:B------:R-:W4:Y:S04]  /*3a80*/  LDL.LU R221, [R1+0x54] ;  /* 0x0000540001dd7983 */ /* 0x000f280000300800 */
[----:B------:R-:W4:Y:S04]  /*3a90*/  LDL.LU R222, [R1+0x58] ;  /* 0x0000580001de7983 */ /* 0x000f280000300800 */
[----:B------:R-:W4:Y:S04]  /*3aa0*/  LDL.LU R223, [R1+0x5c] ;  /* 0x00005c0001df7983 */ /* 0x000f280000300800 */
[----:B------:R-:W4:Y:S04]  /*3ab0*/  LDL.LU R224, [R1+0x60] ;  /* 0x0000600001e07983 */ /* 0x000f280000300800 */
[----:B0-----:R-:W4:Y:S04]  /*3ac0*/  LDL.LU R225, [R1+0x64] ;  /* 0x0000640001e17983 */ /* 0x001f280000300800 */
[----:B------:R-:W4:Y:S04]  /*3ad0*/  LDL.LU R226, [R1+0x68] ;  /* 0x0000680001e27983 */ /* 0x000f280000300800 */
[----:B------:R-:W4:Y:S01]  /*3ae0*/  LDL.LU R227, [R1+0x6c] ;  /* 0x00006c0001e37983 */ /* 0x000f220000300800 */
[----:B------:R-:W-:-:S05]  /*3af0*/  FADD R211, R135, R211 ;  /* 0x000000d387d37221 */ /* 0x000fca0000000000 */
[----:B------:R0:W-:Y:S01]  /*3b00*/  STL [R1+0x2c], R211 ;  /* 0x00002cd301007387 */ /* 0x0001e20000100800 */
[----:B------:R-:W-:-:S03]  /*3b10*/  FADD R212, R136, R212 ;  /* 0x000000d488d47221 */ /* 0x000fc60000000000 */
[----:B0-----:R0:W5:Y:S01]  /*3b20*/  LDL.LU R211, [R1+0xd8] ;  /* 0x0000d80001d37983 */ /* 0x0011620000300800 */
[----:B------:R-:W-:-:S03]  /*3b30*/  FADD R213, R137, R213 ;  /* 0x000000d589d57221 */ /* 0x000fc60000000000 */
[----:B------:R1:W-:Y:S01]  /*3b40*/  STL [R1+0x30], R212 ;  /* 0x000030d401007387 */ /* 0x0003e20000100800 */
[----:B------:R-:W-:-:S01]  /*3b50*/  FADD R214, R138, R214 ;  /* 0x000000d68ad67221 */ /* 0x000fc20000000000 */
[----:B------:R-:W-:Y:S02]  /*3b60*/  FADD R215, R139, R215 ;  /* 0x000000d78bd77221 */ /* 0x000fe40000000000 */
[----:B-1----:R0:W5:Y:S01]  /*3b70*/  LDL.LU R212, [R1+0xd4] ;  /* 0x0000d40001d47983 */ /* 0x0021620000300800 */
[----:B------:R-:W-:-:S03]  /*3b80*/  FADD R216, R140, R216 ;  /* 0x000000d88cd87221 */ /* 0x000fc60000000000 */
[----:B------:R1:W-:Y:S01]  /*3b90*/  STL [R1+0x34], R213 ;  /* 0x000034d501007387 */ /* 0x0003e20000100800 */
[----:B--2---:R-:W-:-:S03]  /*3ba0*/  FADD R217, R141, R217 ;  /* 0x000000d98dd97221 */ /* 0x004fc60000000000 */
[----:B-1----:R0:W5:Y:S01]  /*3bb0*/  LDL.LU R213, [R1+0xd0] ;  /* 0x0000d00001d57983 */ /* 0x0021620000300800 */
[----:B---3--:R-:W-:-:S03]  /*3bc0*/  FADD R218, R142, R218 ;  /* 0x000000da8eda7221 */ /* 0x008fc60000000000 */
[----:B------:R1:W-:Y:S01]  /*3bd0*/  STL [R1+0x38], R214 ;  /* 0x000038d601007387 */ /* 0x0003e20000100800 */
[----:B----4-:R-:W-:-:S01]  /*3be0*/  FADD R219, R143, R219 ;  /* 0x000000db8fdb7221 */ /* 0x010fc20000000000 */
[----:B------:R-:W-:Y:S02]  /*3bf0*/  FADD R220, R144, R220 ;  /* 0x000000dc90dc7221 */ /* 0x000fe40000000000 */
[----:B-1----:R0:W5:Y:S04]  /*3c00*/  LDL.LU R214, [R1+0xcc] ;  /* 0x0000cc0001d67983 */ /* 0x0021680000300800 */
[----:B------:R1:W-:Y:S01]  /*3c10*/  STL [R1+0x3c], R215 ;  /* 0x00003cd701007387 */ /* 0x0003e20000100800 */
[----:B------:R-:W-:-:S01]  /*3c20*/  FADD R221, R145, R221 ;  /* 0x000000dd91dd7221 */ /* 0x000fc20000000000 */
[----:B------:R-:W-:-:S02]  /*3c30*/  FADD R222, R146, R222 ;  /* 0x000000de92de7221 */ /* 0x000fc40000000000 */
[----:B-1----:R0:W5:Y:S04]  /*3c40*/  LDL.LU R215, [R1+0xc8] ;  /* 0x0000c80001d77983 */ /* 0x0021680000300800 */
[----:B------:R1:W-:Y:S01]  /*3c50*/  STL [R1+0x40], R216 ;  /* 0x000040d801007387 */ /* 0x0003e20000100800 */
[----:B------:R-:W-:-:S03]  /*3c60*/  FADD R223, R147, R223 ;  /* 0x000000df93df7221 */ /* 0x000fc60000000000 */
        /* <DEDUP_REMOVED lines=13> */
[----:B------:R1:W-:Y:S04]  /*3d40*/  STL [R1+0x54], R221 ;  /* 0x000054dd01007387 */ /* 0x0003e80000100800 */
        /* <DEDUP_REMOVED lines=12> */
[----:B-1----:R0:W5:Y:S01]  /*3e10*/  LDL.LU R227, [R1+0x98] ;  /* 0x0000980001e37983 */ /* 0x0021620000300800 */
        /* <DEDUP_REMOVED lines=82> */
[----:B0-----:R-:W-:-:S06]  /*4340*/  UMOV UR6, URZ ;  /* 0x0000003f00067c82 */ /* 0x001fcc0008000000 */
.L_x_27:
[----:B------:R-:W-:Y:S05]  /*4350*/  @!P1 BRA `(.L_x_28) ;  /* 0x0000000000049947 */ /* 0x000fea0003800000 */
[----:B------:R-:W-:Y:S01]  /*4360*/  BPT.TRAP 0x1 ;  /* 0x000000040000795c */ /* 0x000fe20000300000 */
.L_x_28:
[----:B------:R-:W-:Y:S02]  /*4370*/  UISETP.GT.U32.AND UP0, UPT, UR15, 0x1, UPT ;  /* 0x000000010f00788c */ /* 0x000fe4000bf04070 */
[----:B------:R-:W-:-:S04]  /*4380*/  ULEA UR8, UR33, UR22, 0x3 ;  /* 0x0000001621087291 */ /* 0x000fc8000f8e183f */
[----:B------:R-:W-:Y:S01]  /*4390*/  UIADD3 UR8, UR8, 0x28, URZ ;  /* 0x0000002808087890 */ /* 0x000fe2000fffe03f */
[----:B------:R-:W-:-:S03]  /*43a0*/  PLOP3.LUT P0, PT, PT, PT, UP0, 0x80, 0x0 ;  /* 0x000000000000781c */ /* 0x000fc60003f0f008 */
[----:B------:R-:W-:-:S09]  /*43b0*/  UPRMT UR8, URZ, 0x654, UR8 ;  /* 0x000006543f087896 */ /* 0x000fd20008000008 */
[----:B------:R-:W-:Y:S01]  /*43c0*/  SYNCS.ARRIVE.TRANS64.RED.A1T0 RZ, [UR8], RZ ;  /* 0x000000ffffff79a7 */ /* 0x000fe20008100408 */
[----:B------:R-:W-:Y:S05]  /*43d0*/  @P0 BRA `(.L_x_29) ;  /* 0x0000000000040947 */ /* 0x000fea0003800000 */
[----:B------:R-:W-:Y:S01]  /*43e0*/  BPT.TRAP 0x1 ;  /* 0x000000040000795c */ /* 0x000fe20000300000 */
.L_x_29:
[----:B------:R-:W-:Y:S02]  /*43f0*/  UISETP.GT.AND UP2, UPT, UR25, 0x1, UPT ;  /* 0x000000011900788c */ /* 0x000fe4000bf44270 */
[----:B------:R-:W-:Y:S02]  /*4400*/  UIADD3 UR24, UR24, 0x1, URZ ;  /* 0x0000000118187890 */ /* 0x000fe4000fffe03f */
[----:B------:R-:W-:Y:S02]  /*4410*/  UIADD3 UR33, UR33, 0x1, URZ ;  /* 0x0000000121217890 */ /* 0x000fe4000fffe03f */
[----:B------:R-:W-:Y:S01]  /*4420*/  PLOP3.LUT P0, PT, PT, PT, UP2, 0x80, 0x0 ;  /* 0x000000000000781c */ /* 0x000fe20003f0f028 */
[----:B------:R-:W-:Y:S02]  /*4430*/  UISETP.NE.AND UP0, UPT, UR24, 0x5, UPT ;  /* 0x000000051800788c */ /* 0x000fe4000bf05270 */
[----:B------:R-:W-:Y:S02]  /*4440*/  UIADD3 UR9, UR25, -0x1, URZ ;  /* 0xffffffff19097890 */ /* 0x000fe4000fffe03f */
[----:B------:R-:W-:-:S02]  /*4450*/  USEL UR8, URZ, 0x1, UP0 ;  /* 0x000000013f087887 */ /* 0x000fc40008000000 */
[----:B------:R-:W-:Y:S02]  /*4460*/  UISETP.NE.AND UP1, UPT, UR33, 0x5, UPT ;  /* 0x000000052100788c */ /* 0x000fe4000bf25270 */
[----:B------:R-:W-:Y:S02]  /*4470*/  ULOP3.LUT UR23, UR23, UR8, URZ, 0x3c, !UPT ;  /* 0x0000000817177292 */ /* 0x000fe4000f8e3c3f */
[----:B------:R-:W-:Y:S02]  /*4480*/  USEL UR24, UR24, URZ, UP0 ;  /* 0x0000003f18187287 */ /* 0x000fe40008000000 */
[----:B------:R-:W-:Y:S01]  /*4490*/  USEL UR33, UR33, URZ, UP1 ;  /* 0x0000003f21217287 */ /* 0x000fe20008800000 */
[----:B------:R-:W-:Y:S01]  /*44a0*/  UMOV UR8, 0x1 ;  /* 0x0000000100087882 */ /* 0x000fe20000000000 */
[----:B------:R-:W-:Y:S01]  /*44b0*/  UMOV UR25, UR9 ;  /* 0x0000000900197c82 */ /* 0x000fe20008000000 */
[----:B------:R-:W-:Y:S09]  /*44c0*/  @P0 BRA `(.L_x_30) ;  /* 0xffffffec00500947 */ /* 0x000ff2000383ffff */
.L_x_22:
[----:B------:R-:W-:-:S04]  /*44d0*/  UISETP.NE.AND UP0, UPT, UR6, URZ, UPT ;  /* 0x0000003f0600728c */ /* 0x000fc8000bf05270 */
[----:B------:R-:W-:-:S06]  /*44e0*/  USEL UR6, URZ, 0x1, !UP0 ;  /* 0x000000013f067887 */ /* 0x000fcc000c000000 */
[----:B------:R-:W-:-:S13]  /*44f0*/  ISETP.NE.AND P0, PT, RZ, UR6, PT ;  /* 0x00000006ff007c0c */ /* 0x000fda000bf05270 */
[----:B------:R-:W-:Y:S05]  /*4500*/  @!P0 BRA `(.L_x_31) ;  /* 0x0000000c00c48947 */ /* 0x000fea0003800000 */
[----:B------:R-:W-:Y:S02]  /*4510*/  WARPGROUP.DEPBAR.LE gsb0, 0x0 ;  /* 0x00008000000079c5 */ /* 0x000fe40000010000 */
[----:B-----5:R-:W-:Y:S01]  /*4520*/  FADD R227, R25, R227 ;  /* 0x000000e319e37221 */ /* 0x020fe20000000000 */
[----:B------:R-:W-:-:S04]  /*4530*/  FADD R228, R24, R228 ;  /* 0x000000e418e47221 */ /* 0x000fc80000000000 */
[----:B------:R2:W-:Y:S04]  /*4540*/  STL [R1+0x98], R227 ;  /* 0x000098e301007387 */ /* 0x0005e80000100800 */
[----:B--2---:R-:W2:Y:S04]  /*4550*/  LDL.LU R227, [R1+0x6c] ;  /* 0x00006c0001e37983 */ /* 0x004ea80000300800 */
[----:B--2---:R2:W-:Y:S04]  /*4560*/  STL [R1+0x9c], R227 ;  /* 0x00009ce301007387 */ /* 0x0045e80000100800 */
        /* <DEDUP_REMOVED lines=52> */
[----:B--2---:R-:W2:Y:S01]  /*48b0*/  LDL.LU R227, [R1] ;  /* 0x0000000001e37983 */ /* 0x004ea20000300800 */
[----:B------:R-:W-:Y:S01]  /*48c0*/  FADD R226, R26, R226 ;  /* 0x000000e21ae27221 */ /* 0x000fe20000000000 */
        /* <DEDUP_REMOVED lines=97> */
[----:B--2---:R-:W-:-:S05]  /*4ee0*/  FADD R227, R124, R227 ;  /* 0x000000e37ce37221 */ /* 0x004fca0000000000 */
[----:B------:R2:W-:Y:S04]  /*4ef0*/  STL [R1], R227 ;  /* 0x000000e301007387 */ /* 0x0005e80000100800 */
[----:B--2---:R-:W2:Y:S02]  /*4f00*/  LDL.LU R227, [R1+0x104] ;  /* 0x0001040001e37983 */ /* 0x004ea40000300800 */
[----:B--2---:R-:W-:-:S05]  /*4f10*/  FADD R227, R125, R227 ;  /* 0x000000e37de37221 */ /* 0x004fca0000000000 */
[----:B------:R2:W-:Y:S04]  /*4f20*/  STL [R1+0x4], R227 ;  /* 0x000004e301007387 */ /* 0x0005e80000100800 */
        /* <DEDUP_REMOVED lines=78> */
[----:B--2---:R2:W5:Y:S02]  /*5410*/  LDL.LU R227, [R1+0x98] ;  /* 0x0000980001e37983 */ /* 0x0045640000300800 */
.L_x_31:
[----:B-1----:R-:W-:-:S04]  /*5420*/  IMAD.U32 R229, RZ, RZ, UR26 ;  /* 0x0000001affe57e24 */ /* 0x002fc8000f8e00ff */
[----:B------:R1:W-:Y:S01]  /*5430*/  SYNCS.ARRIVE.TRANS64.A1T0 RZ, [R229+UR28], RZ ;  /* 0x000000ffe5ff79a7 */ /* 0x0003e2000810001c */
[----:B------:R-:W-:Y:S02]  /*5440*/  WARPGROUP.DEPBAR.LE gsb0, 0x0 ;  /* 0x00008000000079c5 */ /* 0x000fe40000010000 */
[----:B------:R-:W3:Y:S02]  /*5450*/  LDC R24, c[0x0][0x28c] ;  /* 0x0000a300ff187b82 */ /* 0x000ee40000000800 */
[----:B---3--:R-:W-:-:S13]  /*5460*/  ISETP.GE.AND P0, PT, R24, 0x1, PT ;  /* 0x000000011800780c */ /* 0x008fda0003f06270 */
[----:B-1----:R-:W-:Y:S05]  /*5470*/  @!P0 BRA `(.L_x_32) ;  /* 0x0000000000408947 */ /* 0x002fea0003800000 */
[----:B------:R-:W-:-:S06]  /*5480*/  UISETP.NE.AND UP0, UPT, UR30, 0x3, UPT ;  /* 0x000000031e00788c */ /* 0x000fcc000bf05270 */
[----:B------:R-:W-:-:S13]  /*5490*/  PLOP3.LUT P0, PT, PT, PT, UP0, 0x80, 0x0 ;  /* 0x000000000000781c */ /* 0x000fda0003f0f008 */
[----:B------:R-:W-:Y:S05]  /*54a0*/  @!P0 BRA `(.L_x_33) ;  /* 0x0000000000048947 */ /* 0x000fea0003800000 */
[----:B------:R-:W-:Y:S01]  /*54b0*/  BPT.TRAP 0x1 ;  /* 0x000000040000795c */ /* 0x000fe20000300000 */
.L_x_33:
[----:B------:R-:W-:Y:S02]  /*54c0*/  UIADD3 UR8, UR19, UR5, URZ ;  /* 0x0000000513087290 */ /* 0x000fe4000fffe03f */
[----:B------:R-:W-:Y:S02]  /*54d0*/  UISETP.GT.U32.AND UP0, UPT, UR15, 0x1, UPT ;  /* 0x000000010f00788c */ /* 0x000fe4000bf04070 */
[----:B------:R-:W-:-:S04]  /*54e0*/  UIMAD.WIDE.U32 UR6, UR8, -0x33333333, URZ ;  /* 0xcccccccd080678a5 */ /* 0x000fc8000f8e003f */
[----:B------:R-:W-:Y:S01]  /*54f0*/  USHF.R.U32.HI UR6, URZ, 0x2, UR7 ;  /* 0x000000023f067899 */ /* 0x000fe20008011607 */
[----:B------:R-:W-:-:S03]  /*5500*/  PLOP3.LUT P0, PT, PT, PT, UP0, 0x80, 0x0 ;  /* 0x000000000000781c */ /* 0x000fc60003f0f008 */
[----:B------:R-:W-:-:S04]  /*5510*/  UIMAD UR8, UR6, -0x5, UR8 ;  /* 0xfffffffb060878a4 */ /* 0x000fc8000f8e0208 */
[----:B------:R-:W-:-:S04]  /*5520*/  ULEA UR8, UR8, UR22, 0x3 ;  /* 0x0000001608087291 */ /* 0x000fc8000f8e183f */
[----:B------:R-:W-:-:S04]  /*5530*/  UIADD3 UR8, UR8, 0x28, URZ ;  /* 0x0000002808087890 */ /* 0x000fc8000fffe03f */
[----:B------:R-:W-:-:S09]  /*5540*/  UPRMT UR8, URZ, 0x654, UR8 ;  /* 0x000006543f087896 */ /* 0x000fd20008000008 */
[----:B------:R-:W-:Y:S01]  /*5550*/  SYNCS.ARRIVE.TRANS64.RED.A1T0 RZ, [UR8], RZ ;  /* 0x000000ffffff79a7 */ /* 0x000fe20008100408 */
[----:B------:R-:W-:Y:S05]  /*5560*/  @P0 BRA `(.L_x_32) ;  /* 0x0000000000040947 */ /* 0x000fea0003800000 */
[----:B------:R-:W-:Y:S01]  /*5570*/  BPT.TRAP 0x1 ;  /* 0x000000040000795c */ /* 0x000fe20000300000 */
.L_x_32:
[----:B-----5:R1:W-:Y:S01]  /*5580*/  STL [R1+0x98], R0 ;  /* 0x0000980001007387 */ /* 0x0203e20000100800 */
[----:B------:R-:W-:Y:S01]  /*5590*/  IMAD.U32 R24, RZ, RZ, UR27 ;  /* 0x0000001bff187e24 */ /* 0x000fe2000f8e00ff */
[----:B------:R-:W-:Y:S01]  /*55a0*/  UIADD3 UR5, UR29, UR5, URZ ;  /* 0x000000051d057290 */ /* 0x000fe2000fffe03f */
[----:B------:R-:W3:Y:S01]  /*55b0*/  LDC R35, c[0x0][0x288] ;  /* 0x0000a200ff237b82 */ /* 0x000ee20000000800 */
[----:B-1----:R-:W4:Y:S02]  /*55c0*/  LDL R0, [R1+0x84] ;  /* 0x0000840001007983 */ /* 0x002f240000100800 */
[----:B------:R-:W-:Y:S01]  /*55d0*/  SHF.L.U32 R24, R24, 0x1f, RZ ;  /* 0x0000001f18187819 */ /* 0x000fe200000006ff */
[----:B------:R-:W-:Y:S02]  /*55e0*/  UISETP.GT.U32.AND UP0, UPT, UR5, 0x4, UPT ;  /* 0x000000040500788c */ /* 0x000fe4000bf04070 */
[----:B------:R-:W-:Y:S01]  /*55f0*/  UISETP.GE.U32.AND UP1, UPT, UR29, 0x5, UPT ;  /* 0x000000051d00788c */ /* 0x000fe2000bf26070 */
[----:B------:R-:W1:Y:S01]  /*5600*/  SYNCS.PHASECHK.TRANS64.TRYWAIT P0, [UR18+0x8], R24 ;  /* 0x00000818ff0075a7 */ /* 0x000e620008000152 */
[----:B------:R-:W-:-:S02]  /*5610*/  UISETP.LT.U32.AND UP0, UPT, UR29, 0x5, UP0 ;  /* 0x000000051d00788c */ /* 0x000fc40008701070 */
[----:B------:R-:W-:Y:S02]  /*5620*/  UIMAD.WIDE.U32 UR6, UR5, -0x33333333, URZ ;  /* 0xcccccccd050678a5 */ /* 0x000fe4000f8e003f */
[----:B------:R-:W-:Y:S02]  /*5630*/  USEL UR8, URZ, 0x1, !UP0 ;  /* 0x000000013f087887 */ /* 0x000fe4000c000000 */
[----:B------:R-:W-:Y:S01]  /*5640*/  USHF.R.U32.HI UR6, URZ, 0x2, UR7 ;  /* 0x000000023f067899 */ /* 0x000fe20008011607 */
[----:B----4-:R-:W-:Y:S02]  /*5650*/  IMAD.SHL.U32 R32, R0, 0x2, RZ ;  /* 0x0000000200207824 */ /* 0x010fe400078e00ff */
[----:B------:R4:W5:Y:S01]  /*5660*/  LDL.LU R0, [R1+0x98] ;  /* 0x0000980001007983 */ /* 0x0009620000300800 */
[----:B------:R-:W-:Y:S02]  /*5670*/  ULOP3.LUT UR4, UR4, UR8, URZ, 0x3c, !UPT ;  /* 0x0000000804047292 */ /* 0x000fe4000f8e3c3f */
[----:B------:R-:W-:Y:S01]  /*5680*/  UIMAD UR5, UR6, -0x5, UR5 ;  /* 0xfffffffb060578a4 */ /* 0x000fe2000f8e0205 */
[----:B------:R-:W-:Y:S01]  /*5690*/  SHF.R.S32.HI R33, RZ, 0x1f, R32 ;  /* 0x0000001fff217819 */ /* 0x000fe20000011420 */
[----:B------:R-:W-:Y:S01]  /*56a0*/  @UP1 ULOP3.LUT UR4, UR4, 0x1, UR6, 0x78, !UPT ;  /* 0x0000000104041892 */ /* 0x000fe2000f8e7806 */
[----:B-1-3--:R-:W-:Y:S11]  /*56b0*/  @!P0 BRA `(.L_x_34) ;  /* 0x000000a800a08947 */ /* 0x00aff60003800000 */
.L_x_321:
[----:B------:R3:W-:Y:S01]  /*56c0*/  STL [R1+0xa0], R3 ;  /* 0x0000a00301007387 */ /* 0x0007e20000100800 */
[----:B------:R-:W-:Y:S01]  /*56d0*/  ULDC.64 UR6, c[0x0][0x5d0] ;  /* 0x0001740000067ab9 */ /* 0x000fe20000000a00 */
[----:B------:R-:W-:Y:S02]  /*56e0*/  ULDC UR8, c[0x0][0x284] ;  /* 0x0000a10000087ab9 */ /* 0x000fe40000000800 */
[----:B---3--:R-:W3:Y:S04]  /*56f0*/  LDL.LU R3, [R1+0x80] ;  /* 0x0000800001037983 */ /* 0x008ee80000300800 */
[----:B------:R0:W-:Y:S04]  /*5700*/  STL [R1+0x9c], R2 ;  /* 0x00009c0201007387 */ /* 0x0001e80000100800 */
[----:B0-----:R-:W2:Y:S04]  /*5710*/  LDL R2, [R1+0x7c] ;  /* 0x00007c0001027983 */ /* 0x001ea80000100800 */
[----:B-----5:R0:W-:Y:S04]  /*5720*/  STL [R1+0x98], R0 ;  /* 0x0000980001007387 */ /* 0x0201e80000100800 */
[----:B0-----:R-:W4:Y:S01]  /*5730*/  LDL R0, [R1+0x70] ;  /* 0x0000700001007983 */ /* 0x001f220000100800 */
[----:B---3--:R-:W-:-:S03]  /*5740*/  IMAD.SHL.U32 R37, R3, 0x100, RZ ;  /* 0x0000010003257824 */ /* 0x008fc600078e00ff */
[----:B------:R0:W5:Y:S01]  /*5750*/  LDL.LU R3, [R1+0xa0] ;  /* 0x0000a00001037983 */ /* 0x0001620000300800 */
[----:B--2---:R-:W-:-:S03]  /*5760*/  IMAD.SHL.U32 R34, R2, 0x40, RZ ;  /* 0x0000004002227824 */ /* 0x004fc600078e00ff */
[----:B------:R0:W5:Y:S01]  /*5770*/  LDL.LU R2, [R1+0x9c] ;  /* 0x00009c0001027983 */ /* 0x0001620000300800 */
[----:B----4-:R-:W-:Y:S01]  /*5780*/  SHF.R.S32.HI R38, RZ, 0x1f, R0 ;  /* 0x0000001fff267819 */ /* 0x010fe20000011400 */
[----:B-1----:R-:W-:-:S04]  /*5790*/  IMAD.WIDE.U32 R24, R0, UR6, R32 ;  /* 0x0000000600187c25 */ /* 0x002fc8000f8e0020 */
[----:B------:R-:W-:-:S04]  /*57a0*/  IMAD R26, R38, UR6, RZ ;  /* 0x00000006261a7c24 */ /* 0x000fc8000f8e02ff */
[----:B------:R-:W-:Y:S02]  /*57b0*/  IMAD R27, R0, UR7, R26 ;  /* 0x00000007001b7c24 */ /* 0x000fe4000f8e021a */
[----:B------:R0:W5:Y:S01]  /*57c0*/  LDL.LU R0, [R1+0x98] ;  /* 0x0000980001007983 */ /* 0x0001620000300800 */
[----:B------:R-:W-:-:S04]  /*57d0*/  ISETP.GE.AND P0, PT, R34, UR8, PT ;  /* 0x0000000822007c0c */ /* 0x000fc8000bf06270 */
[C---:B------:R-:W-:Y:S02]  /*57e0*/  ISETP.GE.OR P0, PT, R37.reuse, R35, P0 ;  /* 0x000000232500720c */ /* 0x040fe40000706670 */
[----:B------:R-:W-:Y:S02]  /*57f0*/  SHF.R.S32.HI R36, RZ, 0x1f, R37 ;  /* 0x0000001fff247819 */ /* 0x000fe40000011425 */
[----:B------:R-:W-:-:S04]  /*5800*/  IADD3 R24, P1, R37, R24, RZ ;  /* 0x0000001825187210 */ /* 0x000fc80007f3e0ff */
[----:B------:R-:W-:-:S05]  /*5810*/  IADD3.X R25, R36, R25, R27, P1, !PT ;  /* 0x0000001924197210 */ /* 0x000fca0000ffe41b */
[----:B0-----:R-:W-:Y:S05]  /*5820*/  @P0 BRA `(.L_x_35) ;  /* 0x0000008c00d40947 */ /* 0x001fea0003800000 */
[----:B------:R0:W-:Y:S01]  /*5830*/  STL.64 [R1+0xa8], R4 ;  /* 0x0000a80401007387 */ /* 0x0001e20000100a00 */
[----:B------:R-:W1:Y:S01]  /*5840*/  LDC.64 R28, c[0x0][0x5c8] ;  /* 0x00017200ff1c7b82 */ /* 0x000e620000000a00 */
[----:B------:R-:W-:Y:S02]  /*5850*/  ULDC.64 UR6, c[0x0][0x5c0] ;  /* 0x0001700000067ab9 */ /* 0x000fe40000000a00 */
[----:B0-----:R-:W2:Y:S04]  /*5860*/  LDL.64 R4, [R1+0x88] ;  /* 0x0000880001047983 */ /* 0x001ea80000100a00 */
[----:B-----5:R0:W-:Y:S04]  /*5870*/  STL [R1+0xa0], R3 ;  /* 0x0000a00301007387 */ /* 0x0201e80000100800 */
[----:B0-----:R-:W2:Y:S04]  /*5880*/  LDL.LU R3, [R1+0x7c] ;  /* 0x00007c0001037983 */ /* 0x001ea80000300800 */
[----:B------:R0:W-:Y:S04]  /*5890*/  STL [R1+0x9c], R2 ;  /* 0x00009c0201007387 */ /* 0x0001e80000100800 */
[----:B0-----:R-:W3:Y:S04]  /*58a0*/  LDL R2, [R1+0x84] ;  /* 0x0000840001027983 */ /* 0x001ee80000100800 */
[----:B------:R0:W-:Y:S04]  /*58b0*/  STL [R1+0x98], R0 ;  /* 0x0000980001007387 */ /* 0x0001e80000100800 */
[----:B0-----:R-:W4:Y:S01]  /*58c0*/  LDL R0, [R1+0x90] ;  /* 0x0000900001007983 */ /* 0x001f220000100800 */
[----:B--2---:R-:W-:-:S03]  /*58d0*/  IMAD.WIDE R30, R3, 0x40, R4 ;  /* 0x00000040031e7825 */ /* 0x004fc600078e0204 */
[----:B------:R0:W5:Y:S01]  /*58e0*/  LDL.LU.64 R4, [R1+0xa8] ;  /* 0x0000a80001047983 */ /* 0x0001620000300a00 */
[-C--:B-1----:R-:W-:Y:S02]  /*58f0*/  IMAD R26, R31, R28.reuse, RZ ;  /* 0x0000001c1f1a7224 */ /* 0x082fe400078e02ff */
[C---:B------:R-:W-:Y:S01]  /*5900*/  IMAD.WIDE.U32 R24, R30.reuse, R28, R24 ;  /* 0x0000001c1e187225 */ /* 0x040fe200078e0018 */
[----:B------:R0:W5:Y:S03]  /*5910*/  LDL.LU R3, [R1+0xa0] ;  /* 0x0000a00001037983 */ /* 0x0001660000300800 */
[----:B------:R-:W-:Y:S01]  /*5920*/  IMAD R27, R30, R29, R26 ;  /* 0x0000001d1e1b7224 */ /* 0x000fe200078e021a */
[----:B------:R-:W-:Y:S02]  /*5930*/  LEA R26, P0, R28, R24, 0x3 ;  /* 0x000000181c1a7211 */ /* 0x000fe400078018ff */
[----:B------:R-:W-:Y:S01]  /*5940*/  IADD3 R24, P1, R24, UR6, RZ ;  /* 0x0000000618187c10 */ /* 0x000fe2000ff3e0ff */
[----:B------:R-:W-:Y:S01]  /*5950*/  IMAD.IADD R27, R25, 0x1, R27 ;  /* 0x00000001191b7824 */ /* 0x000fe200078e021b */
[----:B------:R-:W-:-:S04]  /*5960*/  IADD3 R26, P3, R26, UR6, RZ ;  /* 0x000000061a1a7c10 */ /* 0x000fc8000ff7e0ff */
[----:B------:R-:W-:Y:S01]  /*5970*/  LEA.HI.X R29, R28, R27, R29, 0x3, P0 ;  /* 0x0000001b1c1d7211 */ /* 0x000fe200000f1c1d */
[----:B---3--:R-:W-:Y:S01]  /*5980*/  IMAD R28, R2, -0x2, R35 ;  /* 0xfffffffe021c7824 */ /* 0x008fe200078e0223 */
[----:B------:R-:W-:Y:S01]  /*5990*/  FSETP.NEU.AND P0, PT, RZ, UR31, PT ;  /* 0x0000001fff007c0b */ /* 0x000fe2000bf0d000 */
[----:B------:R0:W5:Y:S01]  /*59a0*/  LDL.LU R2, [R1+0x9c] ;  /* 0x00009c0001027983 */ /* 0x0001620000300800 */
[----:B------:R-:W-:Y:S01]  /*59b0*/  IADD3.X R25, R27, UR7, RZ, P1, !PT ;  /* 0x000000071b197c10 */ /* 0x000fe20008ffe4ff */
[----:B------:R-:W-:Y:S01]  /*59c0*/  BSSY B0, `(.L_x_35) ;  /* 0x00008db000007945 */ /* 0x000fe20003800000 */
[----:B------:R-:W-:Y:S01]  /*59d0*/  IADD3.X R27, R29, UR7, RZ, P3, !PT ;  /* 0x000000071d1b7c10 */ /* 0x000fe20009ffe4ff */
[----:B----4-:R-:W-:Y:S02]  /*59e0*/  IMAD.IADD R39, R0, 0x1, -R34 ;  /* 0x0000000100277824 */ /* 0x010fe400078e0a22 */
[----:B------:R0:W5:Y:S01]  /*59f0*/  LDL.LU R0, [R1+0x98] ;  /* 0x0000980001007983 */ /* 0x0001620000300800 */
[----:B------:R-:W-:-:S05]  /*5a00*/  IMAD.IADD R34, R28, 0x1, -R37 ;  /* 0x000000011c227824 */ /* 0x000fca00078e0a25 */
[----:B------:R-:W-:Y:S05]  /*5a10*/  @!P0 BRA `(.L_x_36) ;  /* 0x0000006800dc8947 */ /* 0x000fea0003800000 */
[----:B-----5:R1:W-:Y:S01]  /*5a20*/  STL [R1+0x98], R0 ;  /* 0x0000980001007387 */ /* 0x0203e20000100800 */
[----:B------:R-:W-:Y:S01]  /*5a30*/  ULDC.64 UR6, c[0x0][0x5b8] ;  /* 0x00016e0000067ab9 */ /* 0x000fe20000000a00 */
[----:B------:R-:W-:Y:S02]  /*5a40*/  ULDC.64 UR8, c[0x0][0x5a8] ;  /* 0x00016a0000087ab9 */ /* 0x000fe40000000a00 */
[----:B-1----:R-:W2:Y:S01]  /*5a50*/  LDL.LU R0, [R1+0x70] ;  /* 0x0000700001007983 */ /* 0x002ea20000300800 */
[----:B------:R-:W-:Y:S01]  /*5a60*/  IMAD R28, R38, UR6, RZ ;  /* 0x00000006261c7c24 */ /* 0x000fe2000f8e02ff */
[----:B------:R-:W-:Y:S01]  /*5a70*/  BSSY B1, `(.L_x_37) ;  /* 0x0000011000017945 */ /* 0x000fe20003800000 */
[----:B--2---:R-:W-:-:S04]  /*5a80*/  IMAD.WIDE.U32 R32, R0, UR6, R32 ;  /* 0x0000000600207c25 */ /* 0x004fc8000f8e0020 */
[----:B------:R-:W-:Y:S01]  /*5a90*/  IMAD R29, R0, UR7, R28 ;  /* 0x00000007001d7c24 */ /* 0x000fe2000f8e021c */
[----:B------:R-:W-:Y:S01]  /*5aa0*/  IADD3 R32, P0, R37, R32, RZ ;  /* 0x0000002025207210 */ /* 0x000fe20007f1e0ff */
[----:B------:R1:W5:Y:S01]  /*5ab0*/  LDL.LU R0, [R1+0x98] ;  /* 0x0000980001007983 */ /* 0x0003620000300800 */
[----:B------:R-:W-:Y:S02]  /*5ac0*/  ULDC.64 UR6, c[0x0][0x5b0] ;  /* 0x00016c0000067ab9 */ /* 0x000fe40000000a00 */
[----:B------:R-:W-:Y:S01]  /*5ad0*/  IADD3.X R33, R36, R33, R29, P0, !PT ;  /* 0x0000002124217210 */ /* 0x000fe200007fe41d */
[----:B------:R-:W-:Y:S01]  /*5ae0*/  IMAD R35, R31, UR6, RZ ;  /* 0x000000061f237c24 */ /* 0x000fe2000f8e02ff */
[----:B------:R-:W-:Y:S01]  /*5af0*/  ISETP.GE.AND P0, PT, R39, 0x1, PT ;  /* 0x000000012700780c */ /* 0x000fe20003f06270 */
[----:B------:R-:W-:-:S03]  /*5b00*/  IMAD.WIDE.U32 R28, R30, UR6, R32 ;  /* 0x000000061e1c7c25 */ /* 0x000fc6000f8e0020 */
[----:B------:R-:W-:Y:S01]  /*5b10*/  ISETP.LT.OR P4, PT, R34, 0x1, !P0 ;  /* 0x000000012200780c */ /* 0x000fe20004781670 */
[----:B------:R-:W-:Y:S01]  /*5b20*/  IMAD R35, R30, UR7, R35 ;  /* 0x000000071e237c24 */ /* 0x000fe2000f8e0223 */
[----:B------:R-:W-:-:S04]  /*5b30*/  IADD3 R28, P1, R28, UR8, RZ ;  /* 0x000000081c1c7c10 */ /* 0x000fc8000ff3e0ff */
[--C-:B------:R-:W-:Y:S02]  /*5b40*/  IADD3.X R29, R29, UR9, R35.reuse, P1, !PT ;  /* 0x000000091d1d7c10 */ /* 0x100fe40008ffe423 */
[----:B------:R-:W-:-:S05]  /*5b50*/  PRMT R35, RZ, 0x7610, R35 ;  /* 0x00007610ff237816 */ /* 0x000fca0000000023 */
[----:B-1----:R-:W-:Y:S05]  /*5b60*/  @P4 BRA `(.L_x_38) ;  /* 0x0000000000044947 */ /* 0x002fea0003800000 */
[----:B------:R1:W5:Y:S02]  /*5b70*/  LDG.E.U8 R35, desc[UR20][R28.64] ;  /* 0x000000141c237981 */ /* 0x000364000c1e1100 */
.L_x_38:
[----:B------:R-:W-:Y:S05]  /*5b80*/  BSYNC B1 ;  /* 0x0000000000017941 */ /* 0x000fea0003800000 */
.L_x_37:
[----:B-----5:R-:W-:Y:S01]  /*5b90*/  LOP3.LUT R35, R35, 0xff, RZ, 0xc0, !PT ;  /* 0x000000ff23237812 */ /* 0x020fe200078ec0ff */
[----:B------:R-:W-:Y:S01]  /*5ba0*/  BSSY B1, `(.L_x_39) ;  /* 0x000000b000017945 */ /* 0x000fe20003800000 */
[----:B------:R-:W-:Y:S02]  /*5bb0*/  ISETP.LT.OR P3, PT, R34, 0x2, !P0 ;  /* 0x000000022200780c */ /* 0x000fe40004761670 */
[----:B------:R-:W-:-:S05]  /*5bc0*/  F2FP.F16.E4M3.UNPACK_B R35, R35 ;  /* 0x00000023ff23723e */ /* 0x000fca00020006ff */
[----:B------:R-:W-:-:S05]  /*5bd0*/  HADD2.F32 R35, -RZ, R35.H0_H0 ;  /* 0x20000023ff237230 */ /* 0x000fca0000004100 */
[----:B------:R-:W-:-:S04]  /*5be0*/  FMUL R35, R35, UR31 ;  /* 0x0000001f23237c20 */ /* 0x000fc80008400000 */
[----:B------:R-:W-:-:S05]  /*5bf0*/  FFMA R35, R228, UR32, R35 ;  /* 0x00000020e4237c23 */ /* 0x000fca0008000023 */
[----:B------:R-:W-:Y:S02]  /*5c00*/  F2FP.SATFINITE.E4M3.F32.PACK_AB_MERGE_C R37, RZ, R35, RZ ;  /* 0x00000023ff25723e */ /* 0x000fe400048070ff */
[----:B------:R-:W-:-:S03]  /*5c10*/  PRMT R35, RZ, 0x7610, R35 ;  /* 0x00007610ff237816 */ /* 0x000fc60000000023 */
[----:B------:R2:W-:Y:S01]  /*5c20*/  @!P4 STG.E.U8 desc[UR20][R24.64], R37 ;  /* 0x000000251800c986 */ /* 0x0005e2000c101114 */
[----:B------:R-:W-:Y:S05]  /*5c30*/  @P3 BRA `(.L_x_40) ;  /* 0x0000000000043947 */ /* 0x000fea0003800000 */
[----:B------:R3:W5:Y:S02]  /*5c40*/  LDG.E.U8 R35, desc[UR20][R28.64+0x1] ;  /* 0x000001141c237981 */ /* 0x000764000c1e1100 */
.L_x_40:
[----:B------:R-:W-:Y:S05]  /*5c50*/  BSYNC B1 ;  /* 0x0000000000017941 */ /* 0x000fea0003800000 */
.L_x_39:
[----:B-----5:R-:W-:Y:S01]  /*5c60*/  LOP3.LUT R35, R35, 0xff, RZ, 0xc0, !PT ;  /* 0x000000ff23237812 */ /* 0x020fe200078ec0ff */
[----:B------:R-:W-:Y:S01]  /*5c70*/  BSSY B1, `(.L_x_41) ;  /* 0x0000013000017945 */ /* 0x000fe20003800000 */
[----:B--2---:R-:W-:Y:S02]  /*5c80*/  IADD3 R37, P1, R30, 0x8, RZ ;  /* 0x000000081e257810 */ /* 0x004fe40007f3e0ff */
[----:B------:R-:W-:-:S03]  /*5c90*/  F2FP.F16.E4M3.UNPACK_B R35, R35 ;  /* 0x00000023ff23723e */ /* 0x000fc600020006ff */
[----:B------:R-:W-:Y:S01]  /*5ca0*/  IMAD.X R31, RZ, RZ, R31, P1 ;  /* 0x000000ffff1f7224 */ /* 0x000fe200008e061f */
[----:B------:R-:W-:Y:S01]  /*5cb0*/  ISETP.GE.AND P1, PT, R39, 0x9, PT ;  /* 0x000000092700780c */ /* 0x000fe20003f26270 */
[----:B------:R-:W-:Y:S02]  /*5cc0*/  HADD2.F32 R35, -RZ, R35.H0_H0 ;  /* 0x20000023ff237230 */ /* 0x000fe40000004100 */
[----:B------:R-:W-:Y:S01]  /*5cd0*/  IMAD R36, R31, UR6, RZ ;  /* 0x000000061f247c24 */ /* 0x000fe2000f8e02ff */
[----:B------:R-:W-:Y:S01]  /*5ce0*/  ISETP.LT.OR P5, PT, R34, 0x1, !P1 ;  /* 0x000000012200780c */ /* 0x000fe20004fa1670 */
[----:B------:R-:W-:-:S04]  /*5cf0*/  IMAD.WIDE.U32 R32, R37, UR6, R32 ;  /* 0x0000000625207c25 */ /* 0x000fc8000f8e0020 */
[----:B------:R-:W-:Y:S01]  /*5d00*/  FMUL R30, R35, UR31 ;  /* 0x0000001f231e7c20 */ /* 0x000fe20008400000 */
[----:B------:R-:W-:-:S03]  /*5d10*/  IMAD R37, R37, UR7, R36 ;  /* 0x0000000725257c24 */ /* 0x000fc6000f8e0224 */
[----:B------:R-:W-:Y:S01]  /*5d20*/  FFMA R227, R227, UR32, R30 ;  /* 0x00000020e3e37c23 */ /* 0x000fe2000800001e */
[----:B------:R-:W-:Y:S02]  /*5d30*/  IADD3 R30, P4, R32, UR8, RZ ;  /* 0x00000008201e7c10 */ /* 0x000fe4000ff9e0ff */
[----:B------:R-:W-:Y:S02]  /*5d40*/  PRMT R32, RZ, 0x7610, R32 ;  /* 0x00007610ff207816 */ /* 0x000fe40000000020 */
[----:B------:R-:W-:Y:S02]  /*5d50*/  F2FP.SATFINITE.E4M3.F32.PACK_AB_MERGE_C R227, RZ, R227, RZ ;  /* 0x000000e3ffe3723e */ /* 0x000fe400048070ff */
[----:B------:R-:W-:-:S03]  /*5d60*/  IADD3.X R31, R33, UR9, R37, P4, !PT ;  /* 0x00000009211f7c10 */ /* 0x000fc6000a7fe425 */
[----:B------:R2:W-:Y:S01]  /*5d70*/  @!P3 STG.E.U8 desc[UR20][R24.64+0x1], R227 ;  /* 0x000001e31800b986 */ /* 0x0005e2000c101114 */
[----:B------:R-:W-:Y:S05]  /*5d80*/  @P5 BRA `(.L_x_42) ;  /* 0x0000000000045947 */ /* 0x000fea0003800000 */
[----:B------:R4:W5:Y:S02]  /*5d90*/  LDG.E.U8 R32, desc[UR20][R30.64] ;  /* 0x000000141e207981 */ /* 0x000964000c1e1100 */
.L_x_42:
[----:B------:R-:W-:Y:S05]  /*5da0*/  BSYNC B1 ;  /* 0x0000000000017941 */ /* 0x000fea0003800000 */
.L_x_41:
[----:B-----5:R-:W-:Y:S01]  /*5db0*/  LOP3.LUT R32, R32, 0xff, RZ, 0xc0, !PT ;  /* 0x000000ff20207812 */ /* 0x020fe200078ec0ff */
[----:B------:R-:W-:Y:S01]  /*5dc0*/  BSSY B1, `(.L_x_43) ;  /* 0x000000b000017945 */ /* 0x000fe20003800000 */
[----:B------:R-:W-:Y:S02]  /*5dd0*/  ISETP.LT.OR P3, PT, R34, 0x2, !P1 ;  /* 0x000000022200780c */ /* 0x000fe40004f61670 */
[----:B------:R-:W-:-:S05]  /*5de0*/  F2FP.F16.E4M3.UNPACK_B R32, R32 ;  /* 0x00000020ff20723e */ /* 0x000fca00020006ff */
[----:B------:R-:W-:-:S05]  /*5df0*/  HADD2.F32 R32, -RZ, R32.H0_H0 ;  /* 0x20000020ff207230 */ /* 0x000fca0000004100 */
[----:B------:R-:W-:Y:S01]  /*5e00*/  FMUL R33, R32, UR31 ;  /* 0x0000001f20217c20 */ /* 0x000fe20008400000 */
[----:B------:R-:W-:-:S03]  /*5e10*/  PRMT R32, RZ, 0x7610, R32 ;  /* 0x00007610ff207816 */ /* 0x000fc60000000020 */
[----:B------:R-:W-:-:S05]  /*5e20*/  FFMA R33, R226, UR32, R33 ;  /* 0x00000020e2217c23 */ /* 0x000fca0008000021 */
[----:B------:R-:W-:-:S05]  /*5e30*/  F2FP.SATFINITE.E4M3.F32.PACK_AB_MERGE_C R33, RZ, R33, RZ ;  /* 0x00000021ff21723e */ /* 0x000fca00048070ff */
[----:B------:R0:W-:Y:S01]  /*5e40*/  @!P5 STG.E.U8 desc[UR20][R26.64], R33 ;  /* 0x000000211a00d986 */ /* 0x0001e2000c101114 */
[----:B------:R-:W-:Y:S05]  /*5e50*/  @P3 BRA `(.L_x_44) ;  /* 0x0000000000043947 */ /* 0x000fea0003800000 */
[----:B------:R0:W5:Y:S02]  /*5e60*/  LDG.E.U8 R32, desc[UR20][R30.64+0x1] ;  /* 0x000001141e207981 */ /* 0x000164000c1e1100 */
.L_x_44:
[----:B------:R-:W-:Y:S05]  /*5e70*/  BSYNC B1 ;  /* 0x0000000000017941 */ /* 0x000fea0003800000 */
.L_x_43:
[----:B-----5:R-:W-:Y:S01]  /*5e80*/  LOP3.LUT R32, R32, 0xff, RZ, 0xc0, !PT ;  /* 0x000000ff20207812 */ /* 0x020fe200078ec0ff */
[----:B------:R-:W-:Y:S01]  /*5e90*/  BSSY B1, `(.L_x_45) ;  /* 0x000000b000017945 */ /* 0x000fe20003800000 */
[----:B------:R-:W-:Y:S02]  /*5ea0*/  ISETP.LT.OR P4, PT, R34, 0x9, !P0 ;  /* 0x000000092200780c */ /* 0x000fe40004781670 */
[----:B------:R-:W-:-:S05]  /*5eb0*/  F2FP.F16.E4M3.UNPACK_B R32, R32 ;  /* 0x00000020ff20723e */ /* 0x000fca00020006ff */
[----:B------:R-:W-:-:S05]  /*5ec0*/  HADD2.F32 R32, -RZ, R32.H0_H0 ;  /* 0x20000020ff207230 */ /* 0x000fca0000004100 */
[----:B------:R-:W-:-:S04]  /*5ed0*/  FMUL R32, R32, UR31 ;  /* 0x0000001f20207c20 */ /* 0x000fc80008400000 */
[----:B------:R-:W-:-:S05]  /*5ee0*/  FFMA R32, R225, UR32, R32 ;  /* 0x00000020e1207c23 */ /* 0x000fca0008000020 */
[----:B0-----:R-:W-:Y:S02]  /*5ef0*/  F2FP.SATFINITE.E4M3.F32.PACK_AB_MERGE_C R33, RZ, R32, RZ ;  /* 0x00000020ff21723e */ /* 0x001fe400048070ff */
[----:B------:R-:W-:-:S03]  /*5f00*/  PRMT R32, RZ, 0x7610, R32 ;  /* 0x00007610ff207816 */ /* 0x000fc60000000020 */
[----:B------:R0:W-:Y:S01]  /*5f10*/  @!P3 STG.E.U8 desc[UR20][R26.64+0x1], R33 ;  /* 0x000001211a00b986 */ /* 0x0001e2000c101114 */
[----:B------:R-:W-:Y:S05]  /*5f20*/  @P4 BRA `(.L_x_46) ;  /* 0x0000000000044947 */ /* 0x000fea0003800000 */
[----:B------:R0:W5:Y:S02]  /*5f30*/  LDG.E.U8 R32, desc[UR20][R28.64+0x8] ;  /* 0x000008141c207981 */ /* 0x000164000c1e1100 */
.L_x_46:
[----:B------:R-:W-:Y:S05]  /*5f40*/  BSYNC B1 ;  /* 0x0000000000017941 */ /* 0x000fea0003800000 */
.L_x_45:
[----:B-----5:R-:W-:Y:S01]  /*5f50*/  LOP3.LUT R32, R32, 0xff, RZ, 0xc0, !PT ;  /* 0x000000ff20207812 */ /* 0x020fe200078ec0ff */
[----:B------:R-:W-:Y:S01]  /*5f60*/  BSSY B1, `(.L_x_47) ;  /* 0x000000b000017945 */ /* 0x000fe20003800000 */
[----:B------:R-:W-:Y:S02]  /*5f70*/  ISETP.LT.OR P3, PT, R34, 0xa, !P0 ;  /* 0x0000000a2200780c */ /* 0x000fe40004761670 */
[----:B------:R-:W-:-:S05]  /*5f80*/  F2FP.F16.E4M3.UNPACK_B R32, R32 ;  /* 0x00000020ff20723e */ /* 0x000fca00020006ff */
[----:B------:R-:W-:-:S05]  /*5f90*/  HADD2.F32 R32, -RZ, R32.H0_H0 ;  /* 0x20000020ff207230 */ /* 0x000fca0000004100 */
[----:B0-----:R-:W-:Y:S01]  /*5fa0*/  FMUL R33, R32, UR31 ;  /* 0x0000001f20217c20 */ /* 0x001fe20008400000 */
[----:B------:R-:W-:-:S03]  /*5fb0*/  PRMT R32, RZ, 0x7610, R32 ;  /* 0x00007610ff207816 */ /* 0x000fc60000000020 */
[----:B------:R-:W-:-:S05]  /*5fc0*/  FFMA R33, R224, UR32, R33 ;  /* 0x00000020e0217c23 */ /* 0x000fca0008000021 */
[----:B------:R-:W-:-:S05]  /*5fd0*/  F2FP.SATFINITE.E4M3.F32.PACK_AB_MERGE_C R33, RZ, R33, RZ ;  /* 0x00000021ff21723e */ /* 0x000fca00048070ff */
[----:B------:R0:W-:Y:S01]  /*5fe0*/  @!P4 STG.E.U8 desc[UR20][R24.64+0x8], R33 ;  /* 0x000008211800c986 */ /* 0x0001e2000c101114 */
[----:B------:R-:W-:Y:S05]  /*5ff0*/  @P3 BRA `(.L_x_48) ;  /* 0x0000000000043947 */ /* 0x000fea0003800000 */
[----:B------:R0:W5:Y:S02]  /*6000*/  LDG.E.U8 R32, desc[UR20][R28.64+0x9] ;  /* 0x000009141c207981 */ /* 0x000164000c1e1100 */
.L_x_48:
[----:B------:R-:W-:Y:S05]  /*6010*/  BSYNC B1 ;  /* 0x0000000000017941 */ /* 0x000fea0003800000 */
.L_x_47:
        /* <DEDUP_REMOVED lines=12> */
.L_x_50:
[----:B------:R-:W-:Y:S05]  /*60e0*/  BSYNC B1 ;  /* 0x0000000000017941 */ /* 0x000fea0003800000 */
.L_x_49:
        /* <DEDUP_REMOVED lines=12> */
.L_x_52:
[----:B------:R-:W-:Y:S05]  /*61b0*/  BSYNC B1 ;  /* 0x0000000000017941 */ /* 0x000fea0003800000 */
.L_x_51:
        /* <DEDUP_REMOVED lines=12> */
.L_x_54:
[----:B------:R-:W-:Y:S05]  /*6280*/  BSYNC B1 ;  /* 0x0000000000017941 */ /* 0x000fea0003800000 */
.L_x_53:
        /* <DEDUP_REMOVED lines=12> */
.L_x_56:
[----:B------:R-:W-:Y:S05]  /*6350*/  BSYNC B1 ;  /* 0x0000000000017941 */ /* 0x000fea0003800000 */
.L_x_55:
        /* <DEDUP_REMOVED lines=12> */
.L_x_58:
[----:B------:R-:W-:Y:S05]  /*6420*/  BSYNC B1 ;  /* 0x0000000000017941 */ /* 0x000fea0003800000 */
.L_x_57:
        /* <DEDUP_REMOVED lines=12> */
.L_x_60:
[----:B------:R-:W-:Y:S05]  /*64f0*/  BSYNC B1 ;  /* 0x0000000000017941 */ /* 0x000fea0003800000 */
.L_x_59:
        /* <DEDUP_REMOVED lines=12> */
.L_x_62:
[----:B------:R-:W-:Y:S05]  /*65c0*/  BSYNC B1 ;  /* 0x0000000000017941 */ /* 0x000fea0003800000 */
.L_x_61:
        /* <DEDUP_REMOVED lines=12> */
.L_x_64:
[----:B------:R-:W-:Y:S05]  /*6690*/  BSYNC B1 ;  /* 0x0000000000017941 */ /* 0x000fea0003800000 */
.L_x_63:
        /* <DEDUP_REMOVED lines=12> */
.L_x_66:
[----:B------:R-:W-:Y:S05]  /*6760*/  BSYNC B1 ;  /* 0x0000000000017941 */ /* 0x000fea0003800000 */
.L_x_65:
        /* <DEDUP_REMOVED lines=12> */
.L_x_68:
[----:B------:R-:W-:Y:S05]  /*6830*/  BSYNC B1 ;  /* 0x0000000000017941 */ /* 0x000fea0003800000 */
.L_x_67:
        /* <DEDUP_REMOVED lines=12> */
.L_x_70:
[----:B------:R-:W-:Y:S05]  /*6900*/  BSYNC B1 ;  /* 0x0000000000017941 */ /* 0x000fea0003800000 */
.L_x_69:
        /* <DEDUP_REMOVED lines=12> */
.L_x_72:
[----:B------:R-:W-:Y:S05]  /*69d0*/  BSYNC B1 ;  /* 0x0000000000017941 */ /* 0x000fea0003800000 */
.L_x_71:
        /* <DEDUP_REMOVED lines=12> */
.L_x_74:
[----:B------:R-:W-:Y:S05]  /*6aa0*/  BSYNC B1 ;  /* 0x0000000000017941 */ /* 0x000fea0003800000 */
.L_x_73:
        /* <DEDUP_REMOVED lines=12> */
.L_x_76:
[----:B------:R-:W-:Y:S05]  /*6b70*/  BSYNC B1 ;  /* 0x0000000000017941 */ /* 0x000fea0003800000 */
.L_x_75:
        /* <DEDUP_REMOVED lines=12> */
.L_x_78:
[----:B------:R-:W-:Y:S05]  /*6c40*/  BSYNC B1 ;  /* 0x0000000000017941 */ /* 0x000fea0003800000 */
.L_x_77:
        /* <DEDUP_REMOVED lines=12> */
.L_x_80:
[----:B------:R-:W-:Y:S05]  /*6d10*/  BSYNC B1 ;  /* 0x0000000000017941 */ /* 0x000fea0003800000 */
.L_x_79:
        /* <DEDUP_REMOVED lines=12> */
.L_x_82:
[----:B------:R-:W-:Y:S05]  /*6de0*/  BSYNC B1 ;  /* 0x0000000000017941 */ /* 0x000fea0003800000 */
.L_x_81:
        /* <DEDUP_REMOVED lines=12> */
.L_x_84:
[----:B------:R-:W-:Y:S05]  /*6eb0*/  BSYNC B1 ;  /* 0x0000000000017941 */ /* 0x000fea0003800000 */
.L_x_83:
        /* <DEDUP_REMOVED lines=12> */
.L_x_86:
[----:B------:R-:W-:Y:S05]  /*6f80*/  BSYNC B1 ;  /* 0x0000000000017941 */ /* 0x000fea0003800000 */
.L_x_85:
        /* <DEDUP_REMOVED lines=12> */
.L_x_88:
[----:B------:R-:W-:Y:S05]  /*7050*/  BSYNC B1 ;  /* 0x0000000000017941 */ /* 0x000fea0003800000 */
.L_x_87:
        /* <DEDUP_REMOVED lines=12> */
.L_x_90:
[----:B------:R-:W-:Y:S05]  /*7120*/  BSYNC B1 ;  /* 0x0000000000017941 */ /* 0x000fea0003800000 */
.L_x_89:
        /* <DEDUP_REMOVED lines=12> */
.L_x_92:
[----:B------:R-:W-:Y:S05]  /*71f0*/  BSYNC B1 ;  /* 0x0000000000017941 */ /* 0x000fea0003800000 */
.L_x_91:
        /* <DEDUP_REMOVED lines=12> */
.L_x_94:
[----:B------:R-:W-:Y:S05]  /*72c0*/  BSYNC B1 ;  /* 0x0000000000017941 */ /* 0x000fea0003800000 */
.L_x_93:
        /* <DEDUP_REMOVED lines=12> */
.L_x_96:
[----:B------:R-:W-:Y:S05]  /*7390*/  BSYNC B1 ;  /* 0x0000000000017941 */ /* 0x000fea0003800000 */
.L_x_95:
        /* <DEDUP_REMOVED lines=12> */
.L_x_98:
[----:B------:R-:W-:Y:S05]  /*7460*/  BSYNC B1 ;  /* 0x0000000000017941 */ /* 0x000fea0003800000 */
.L_x_97:
        /* <DEDUP_REMOVED lines=12> */
.L_x_100:
[----:B------:R-:W-:Y:S05]  /*7530*/  BSYNC B1 ;  /* 0x0000000000017941 */ /* 0x000fea0003800000 */
.L_x_99:
        /* <DEDUP_REMOVED lines=12> */
.L_x_102:
[----:B------:R-:W-:Y:S05]  /*7600*/  BSYNC B1 ;  /* 0x0000000000017941 */ /* 0x000fea0003800000 */
.L_x_101:
        /* <DEDUP_REMOVED lines=12> */
.L_x_104:
[----:B------:R-:W-:Y:S05]  /*76d0*/  BSYNC B1 ;  /* 0x0000000000017941 */ /* 0x000fea0003800000 */
.L_x_103:
        /* <DEDUP_REMOVED lines=12> */
.L_x_106:
[----:B------:R-:W-:Y:S05]  /*77a0*/  BSYNC B1 ;  /* 0x0000000000017941 */ /* 0x000fea0003800000 */
.L_x_105:
        /* <DEDUP_REMOVED lines=12> */
.L_x_108:
[----:B------:R-:W-:Y:S05]  /*7870*/  BSYNC B1 ;  /* 0x0000000000017941 */ /* 0x000fea0003800000 */
.L_x_107:
        /* <DEDUP_REMOVED lines=12> */
.L_x_110:
[----:B------:R-:W-:Y:S05]  /*7940*/  BSYNC B1 ;  /* 0x0000000000017941 */ /* 0x000fea0003800000 */
.L_x_109:
        /* <DEDUP_REMOVED lines=12> */
.L_x_112:
[----:B------:R-:W-:Y:S05]  /*7a10*/  BSYNC B1 ;  /* 0x0000000000017941 */ /* 0x000fea0003800000 */
.L_x_111:
        /* <DEDUP_REMOVED lines=12> */
.L_x_114:
[----:B------:R-:W-:Y:S05]  /*7ae0*/  BSYNC B1 ;  /* 0x0000000000017941 */ /* 0x000fea0003800000 */
.L_x_113:
        /* <DEDUP_REMOVED lines=12> */
.L_x_116:
[----:B------:R-:W-:Y:S05]  /*7bb0*/  BSYNC B1 ;  /* 0x0000000000017941 */ /* 0x000fea0003800000 */
.L_x_115:
        /* <DEDUP_REMOVED lines=12> */
.L_x_118:
[----:B------:R-:W-:Y:S05]  /*7c80*/  BSYNC B1 ;  /* 0x0000000000017941 */ /* 0x000fea0003800000 */
.L_x_117:
        /* <DEDUP_REMOVED lines=12> */
.L_x_120:
[----:B------:R-:W-:Y:S05]  /*7d50*/  BSYNC B1 ;  /* 0x0000000000017941 */ /* 0x000fea0003800000 */
.L_x_119:
        /* <DEDUP_REMOVED lines=12> */
.L_x_122:
[----:B------:R-:W-:Y:S05]  /*7e20*/  BSYNC B1 ;  /* 0x0000000000017941 */ /* 0x000fea0003800000 */
.L_x_121:
        /* <DEDUP_REMOVED lines=12> */
.L_x_124:
[----:B------:R-:W-:Y:S05]  /*7ef0*/  BSYNC B1 ;  /* 0x0000000000017941 */ /* 0x000fea0003800000 */
.L_x_123:
        /* <DEDUP_REMOVED lines=12> */
.L_x_126:
[----:B------:R-:W-:Y:S05]  /*7fc0*/  BSYNC B1 ;  /* 0x0000000000017941 */ /* 0x000fea0003800000 */
.L_x_125:
        /* <DEDUP_REMOVED lines=12> */
.L_x_128:
[----:B------:R-:W-:Y:S05]  /*8090*/  BSYNC B1 ;  /* 0x0000000000017941 */ /* 0x000fea0003800000 */
.L_x_127:
        /* <DEDUP_REMOVED lines=12> */
.L_x_130:
[----:B------:R-:W-:Y:S05]  /*8160*/  BSYNC B1 ;  /* 0x0000000000017941 */ /* 0x000fea0003800000 */
.L_x_129:
        /* <DEDUP_REMOVED lines=12> */
.L_x_132:
[----:B------:R-:W-:Y:S05]  /*8230*/  BSYNC B1 ;  /* 0x0000000000017941 */ /* 0x000fea0003800000 */
.L_x_131:
        /* <DEDUP_REMOVED lines=12> */
.L_x_134:
[----:B------:R-:W-:Y:S05]  /*8300*/  BSYNC B1 ;  /* 0x0000000000017941 */ /* 0x000fea0003800000 */
.L_x_133:
        /* <DEDUP_REMOVED lines=12> */
.L_x_136:
[----:B------:R-:W-:Y:S05]  /*83d0*/  BSYNC B1 ;  /* 0x0000000000017941 */ /* 0x000fea0003800000 */
.L_x_135:
        /* <DEDUP_REMOVED lines=12> */
.L_x_138:
[----:B------:R-:W-:Y:S05]  /*84a0*/  BSYNC B1 ;  /* 0x0000000000017941 */ /* 0x000fea0003800000 */
.L_x_137:
        /* <DEDUP_REMOVED lines=12> */
.L_x_140:
[----:B------:R-:W-:Y:S05]  /*8570*/  BSYNC B1 ;  /* 0x0000000000017941 */ /* 0x000fea0003800000 */
.L_x_139:
        /* <DEDUP_REMOVED lines=12> */
.L_x_142:
[----:B------:R-:W-:Y:S05]  /*8640*/  BSYNC B1 ;  /* 0x0000000000017941 */ /* 0x000fea0003800000 */
.L_x_141:
        /* <DEDUP_REMOVED lines=12> */
.L_x_144:
[----:B------:R-:W-:Y:S05]  /*8710*/  BSYNC B1 ;  /* 0x0000000000017941 */ /* 0x000fea0003800000 */
.L_x_143:
        /* <DEDUP_REMOVED lines=12> */
.L_x_146:
[----:B------:R-:W-:Y:S05]  /*87e0*/  BSYNC B1 ;  /* 0x0000000000017941 */ /* 0x000fea0003800000 */
.L_x_145:
        /* <DEDUP_REMOVED lines=12> */
.L_x_148:
[----:B------:R-:W-:Y:S05]  /*88b0*/  BSYNC B1 ;  /* 0x0000000000017941 */ /* 0x000fea0003800000 */
.L_x_147:
        /* <DEDUP_REMOVED lines=12> */
.L_x_150:
[----:B------:R-:W-:Y:S05]  /*8980*/  BSYNC B1 ;  /* 0x0000000000017941 */ /* 0x000fea0003800000 */
.L_x_149:
        /* <DEDUP_REMOVED lines=12> */
.L_x_152:
[----:B------:R-:W-:Y:S05]  /*8a50*/  BSYNC B1 ;  /* 0x0000000000017941 */ /* 0x000fea0003800000 */
.L_x_151:
        /* <DEDUP_REMOVED lines=12> */
.L_x_154:
[----:B------:R-:W-:Y:S05]  /*8b20*/  BSYNC B1 ;  /* 0x0000000000017941 */ /* 0x000fea0003800000 */
.L_x_153:
        /* <DEDUP_REMOVED lines=12> */
.L_x_156:
[----:B------:R-:W-:Y:S05]  /*8bf0*/  BSYNC B1 ;  /* 0x0000000000017941 */ /* 0x000fea0003800000 */
.L_x_155:
        /* <DEDUP_REMOVED lines=12> */
.L_x_158:
[----:B------:R-:W-:Y:S05]  /*8cc0*/  BSYNC B1 ;  /* 0x0000000000017941 */ /* 0x000fea0003800000 */
.L_x_157:
        /* <DEDUP_REMOVED lines=12> */
.L_x_160:
[----:B------:R-:W-:Y:S05]  /*8d90*/  BSYNC B1 ;  /* 0x0000000000017941 */ /* 0x000fea0003800000 */
.L_x_159:
        /* <DEDUP_REMOVED lines=12> */
.L_x_162:
[----:B------:R-:W-:Y:S05]  /*8e60*/  BSYNC B1 ;  /* 0x0000000000017941 */ /* 0x000fea0003800000 */
.L_x_161:
        /* <DEDUP_REMOVED lines=12> */
.L_x_164:
[----:B------:R-:W-:Y:S05]  /*8f30*/  BSYNC B1 ;  /* 0x0000000000017941 */ /* 0x000fea0003800000 */
.L_x_163:
        /* <DEDUP_REMOVED lines=12> */
.L_x_166:
[----:B------:R-:W-:Y:S05]  /*9000*/  BSYNC B1 ;  /* 0x0000000000017941 */ /* 0x000fea0003800000 */
.L_x_165:
        /* <DEDUP_REMOVED lines=12> */
.L_x_168:
[----:B------:R-:W-:Y:S05]  /*90d0*/  BSYNC B1 ;  /* 0x0000000000017941 */ /* 0x000fea0003800000 */
.L_x_167:
        /* <DEDUP_REMOVED lines=12> */
.L_x_170:
[----:B------:R-:W-:Y:S05]  /*91a0*/  BSYNC B1 ;  /* 0x0000000000017941 */ /* 0x000fea0003800000 */
.L_x_169:
        /* <DEDUP_REMOVED lines=12> */
.L_x_172:
[----:B------:R-:W-:Y:S05]  /*9270*/  BSYNC B1 ;  /* 0x0000000000017941 */ /* 0x000fea0003800000 */
.L_x_171:
        /* <DEDUP_REMOVED lines=12> */
.L_x_174:
[----:B------:R-:W-:Y:S05]  /*9340*/  BSYNC B1 ;  /* 0x0000000000017941 */ /* 0x000fea0003800000 */
.L_x_173:
        /* <DEDUP_REMOVED lines=12> */
.L_x_176:
[----:B------:R-:W-:Y:S05]  /*9410*/  BSYNC B1 ;  /* 0x0000000000017941 */ /* 0x000fea0003800000 */
.L_x_175:
        /* <DEDUP_REMOVED lines=12> */
.L_x_178:
[----:B------:R-:W-:Y:S05]  /*94e0*/  BSYNC B1 ;  /* 0x0000000000017941 */ /* 0x000fea0003800000 */
.L_x_177:
        /* <DEDUP_REMOVED lines=12> */
.L_x_180:
[----:B------:R-:W-:Y:S05]  /*95b0*/  BSYNC B1 ;  /* 0x0000000000017941 */ /* 0x000fea0003800000 */
.L_x_179:
        /* <DEDUP_REMOVED lines=12> */
.L_x_182:
[----:B------:R-:W-:Y:S05]  /*9680*/  BSYNC B1 ;  /* 0x0000000000017941 */ /* 0x000fea0003800000 */
.L_x_181:
        /* <DEDUP_REMOVED lines=12> */
.L_x_184:
[----:B------:R-:W-:Y:S05]  /*9750*/  BSYNC B1 ;  /* 0x0000000000017941 */ /* 0x000fea0003800000 */
.L_x_183:
        /* <DEDUP_REMOVED lines=12> */
.L_x_186:
[----:B------:R-:W-:Y:S05]  /*9820*/  BSYNC B1 ;  /* 0x0000000000017941 */ /* 0x000fea0003800000 */
.L_x_185:
        /* <DEDUP_REMOVED lines=12> */
.L_x_188:
[----:B------:R-:W-:Y:S05]  /*98f0*/  BSYNC B1 ;  /* 0x0000000000017941 */ /* 0x000fea0003800000 */
.L_x_187:
        /* <DEDUP_REMOVED lines=12> */
.L_x_190:
[----:B------:R-:W-:Y:S05]  /*99c0*/  BSYNC B1 ;  /* 0x0000000000017941 */ /* 0x000fea0003800000 */
.L_x_189:
        /* <DEDUP_REMOVED lines=12> */
.L_x_192:
[----:B------:R-:W-:Y:S05]  /*9a90*/  BSYNC B1 ;  /* 0x0000000000017941 */ /* 0x000fea0003800000 */
.L_x_191:
[----:B-----5:R-:W-:Y:S01]  /*9aa0*/  LOP3.LUT R32, R32, 0xff, RZ, 0xc0, !PT ;  /* 0x000000ff20207812 */ /* 0x020fe200078ec0ff */
[----:B------:R-:W-:Y:S01]  /*9ab0*/  BSSY B1, `(.L_x_193) ;  /* 0x000000b000017945 */ /* 0x000fe20003800000 */
[----:B------:R-:W-:Y:S02]  /*9ac0*/  ISETP.LT.OR P4, PT, R34, 0x99, !P1 ;  /* 0x000000992200780c */ /* 0x000fe40004f81670 */
[----:B------:R-:W-:-:S05]  /*9ad0*/  F2FP.F16.E4M3.UNPACK_B R32, R32 ;  /* 0x00000020ff20723e */ /* 0x000fca00020006ff */
[----:B------:R-:W-:-:S05]  /*9ae0*/  HADD2.F32 R32, -RZ, R32.H0_H0 ;  /* 0x20000020ff207230 */ /* 0x000fca0000004100 */
[----:B------:R-:W-:-:S04]  /*9af0*/  FMUL R32, R32, UR31 ;  /* 0x0000001f20207c20 */ /* 0x000fc80008400000 */
[----:B------:R-:W-:Y:S01]  /*9b00*/  FFMA R32, R23, UR32, R32 ;  /* 0x0000002017207c23 */ /* 0x000fe20008000020 */
[----:B------:R-:W-:-:S04]  /*9b10*/  PRMT R23, RZ, 0x7610, R23 ;  /* 0x00007610ff177816 */ /* 0x000fc80000000017 */
[----:B0-----:R-:W-:-:S05]  /*9b20*/  F2FP.SATFINITE.E4M3.F32.PACK_AB_MERGE_C R33, RZ, R32, RZ ;  /* 0x00000020ff21723e */ /* 0x001fca00048070ff */
[----:B------:R0:W-:Y:S01]  /*9b30*/  @!P3 STG.E.U8 desc[UR20][R24.64+0x99], R33 ;  /* 0x000099211800b986 */ /* 0x0001e2000c101114 */
[----:B------:R-:W-:Y:S05]  /*9b40*/  @P4 BRA `(.L_x_194) ;  /* 0x0000000000044947 */ /* 0x000fea0003800000 */
[----:B------:R0:W5:Y:S02]  /*9b50*/  LDG.E.U8 R23, desc[UR20][R30.64+0x98] ;  /* 0x000098141e177981 */ /* 0x000164000c1e1100 */
.L_x_194:
[----:B------:R-:W-:Y:S05]  /*9b60*/  BSYNC B1 ;  /* 0x0000000000017941 */ /* 0x000fea0003800000 */
.L_x_193:
        /* <DEDUP_REMOVED lines=8> */
[----:B------:R-:W-:-:S05]  /*9bf0*/  F2FP.SATFINITE.E4M3.F32.PACK_AB_MERGE_C R23, RZ, R23, RZ ;  /* 0x00000017ff17723e */ /* 0x000fca00048070ff */
[----:B------:R0:W-:Y:S01]  /*9c00*/  @!P4 STG.E.U8 desc[UR20][R26.64+0x98], R23 ;  /* 0x000098171a00c986 */ /* 0x0001e2000c101114 */
[----:B------:R-:W-:Y:S05]  /*9c10*/  @P3 BRA `(.L_x_196) ;  /* 0x0000000000043947 */ /* 0x000fea0003800000 */
[----:B------:R0:W5:Y:S02]  /*9c20*/  LDG.E.U8 R22, desc[UR20][R30.64+0x99] ;  /* 0x000099141e167981 */ /* 0x000164000c1e1100 */
.L_x_196:
[----:B------:R-:W-:Y:S05]  /*9c30*/  BSYNC B1 ;  /* 0x0000000000017941 */ /* 0x000fea0003800000 */
.L_x_195:
        /* <DEDUP_REMOVED lines=12> */
.L_x_198:
[----:B------:R-:W-:Y:S05]  /*9d00*/  BSYNC B1 ;  /* 0x0000000000017941 */ /* 0x000fea0003800000 */
.L_x_197:
        /* <DEDUP_REMOVED lines=12> */
.L_x_200:
[----:B------:R-:W-:Y:S05]  /*9dd0*/  BSYNC B1 ;  /* 0x0000000000017941 */ /* 0x000fea0003800000 */
.L_x_199:
        /* <DEDUP_REMOVED lines=12> */
.L_x_202:
[----:B------:R-:W-:Y:S05]  /*9ea0*/  BSYNC B1 ;  /* 0x0000000000017941 */ /* 0x000fea0003800000 */
.L_x_201:
        /* <DEDUP_REMOVED lines=12> */
.L_x_204:
[----:B------:R-:W-:Y:S05]  /*9f70*/  BSYNC B1 ;  /* 0x0000000000017941 */ /* 0x000fea0003800000 */
.L_x_203:
        /* <DEDUP_REMOVED lines=12> */
.L_x_206:
[----:B------:R-:W-:Y:S05]  /*a040*/  BSYNC B1 ;  /* 0x0000000000017941 */ /* 0x000fea0003800000 */
.L_x_205:
        /* <DEDUP_REMOVED lines=12> */
.L_x_208:
[----:B------:R-:W-:Y:S05]  /*a110*/  BSYNC B1 ;  /* 0x0000000000017941 */ /* 0x000fea0003800000 */
.L_x_207:
        /* <DEDUP_REMOVED lines=12> */
.L_x_210:
[----:B------:R-:W-:Y:S05]  /*a1e0*/  BSYNC B1 ;  /* 0x0000000000017941 */ /* 0x000fea0003800000 */
.L_x_209:
        /* <DEDUP_REMOVED lines=12> */
.L_x_212:
[----:B------:R-:W-:Y:S05]  /*a2b0*/  BSYNC B1 ;  /* 0x0000000000017941 */ /* 0x000fea0003800000 */
.L_x_211:
        /* <DEDUP_REMOVED lines=12> */
.L_x_214:
[----:B------:R-:W-:Y:S05]  /*a380*/  BSYNC B1 ;  /* 0x0000000000017941 */ /* 0x000fea0003800000 */
.L_x_213:
        /* <DEDUP_REMOVED lines=12> */
.L_x_216:
[----:B------:R-:W-:Y:S05]  /*a450*/  BSYNC B1 ;  /* 0x0000000000017941 */ /* 0x000fea0003800000 */
.L_x_215:
        /* <DEDUP_REMOVED lines=12> */
.L_x_218:
[----:B------:R-:W-:Y:S05]  /*a520*/  BSYNC B1 ;  /* 0x0000000000017941 */ /* 0x000fea0003800000 */
.L_x_217:
        /* <DEDUP_REMOVED lines=12> */
.L_x_220:
[----:B------:R-:W-:Y:S05]  /*a5f0*/  BSYNC B1 ;  /* 0x0000000000017941 */ /* 0x000fea0003800000 */
.L_x_219:
        /* <DEDUP_REMOVED lines=12> */
.L_x_222:
[----:B------:R-:W-:Y:S05]  /*a6c0*/  BSYNC B1 ;  /* 0x0000000000017941 */ /* 0x000fea0003800000 */
.L_x_221:
        /* <DEDUP_REMOVED lines=12> */
.L_x_224:
[----:B------:R-:W-:Y:S05]  /*a790*/  BSYNC B1 ;  /* 0x0000000000017941 */ /* 0x000fea0003800000 */
.L_x_223:
        /* <DEDUP_REMOVED lines=12> */
.L_x_226:
[----:B------:R-:W-:Y:S05]  /*a860*/  BSYNC B1 ;  /* 0x0000000000017941 */ /* 0x000fea0003800000 */
.L_x_225:
        /* <DEDUP_REMOVED lines=12> */
.L_x_228:
[----:B------:R-:W-:Y:S05]  /*a930*/  BSYNC B1 ;  /* 0x0000000000017941 */ /* 0x000fea0003800000 */
.L_x_227:
        /* <DEDUP_REMOVED lines=12> */
.L_x_230:
[----:B------:R-:W-:Y:S05]  /*aa00*/  BSYNC B1 ;  /* 0x0000000000017941 */ /* 0x000fea0003800000 */
.L_x_229:
        /* <DEDUP_REMOVED lines=12> */
.L_x_232:
[----:B------:R-:W-:Y:S05]  /*aad0*/  BSYNC B1 ;  /* 0x0000000000017941 */ /* 0x000fea0003800000 */
.L_x_231:
        /* <DEDUP_REMOVED lines=12> */
.L_x_234:
[----:B------:R-:W-:Y:S05]  /*aba0*/  BSYNC B1 ;  /* 0x0000000000017941 */ /* 0x000fea0003800000 */
.L_x_233:
        /* <DEDUP_REMOVED lines=12> */
.L_x_236:
[----:B------:R-:W-:Y:S05]  /*ac70*/  BSYNC B1 ;  /* 0x0000000000017941 */ /* 0x000fea0003800000 */
.L_x_235:
[----:B-----5:R-:W-:Y:S01]  /*ac80*/  LOP3.LUT R2, R2, 0xff, RZ, 0xc0, !PT ;  /* 0x000000ff02027812 */ /* 0x020fe200078ec0ff */
[----:B------:R-:W-:Y:S01]  /*ac90*/  BSSY B1, `(.L_x_237) ;  /* 0x000000b000017945 */ /* 0x000fe20003800000 */
[----:B------:R-:W-:Y:S02]  /*aca0*/  ISETP.LT.OR P4, PT, R34, 0xc9, !P0 ;  /* 0x000000c92200780c */ /* 0x000fe40004781670 */
[----:B------:R-:W-:-:S05]  /*acb0*/  F2FP.F16.E4M3.UNPACK_B R2, R2 ;  /* 0x00000002ff02723e */ /* 0x000fca00020006ff */
[----:B------:R-:W-:-:S05]  /*acc0*/  HADD2.F32 R2, -RZ, R2.H0_H0 ;  /* 0x20000002ff027230 */ /* 0x000fca0000004100 */
[----:B0-----:R-:W-:-:S04]  /*acd0*/  FMUL R3, R2, UR31 ;  /* 0x0000001f02037c20 */ /* 0x001fc80008400000 */
[----:B------:R-:W-:Y:S01]  /*ace0*/  FFMA R3, R0, UR32, R3 ;  /* 0x0000002000037c23 */ /* 0x000fe20008000003 */
[----:B------:R-:W-:-:S04]  /*acf0*/  PRMT R0, RZ, 0x7610, R0 ;  /* 0x00007610ff007816 */ /* 0x000fc80000000000 */
[----:B------:R-:W-:-:S05]  /*ad00*/  F2FP.SATFINITE.E4M3.F32.PACK_AB_MERGE_C R3, RZ, R3, RZ ;  /* 0x00000003ff03723e */ /* 0x000fca00048070ff */
[----:B------:R0:W-:Y:S01]  /*ad10*/  @!P3 STG.E.U8 desc[UR20][R26.64+0xc1], R3 ;  /* 0x0000c1031a00b986 */ /* 0x0001e2000c101114 */
[----:B------:R-:W-:Y:S05]  /*ad20*/  @P4 BRA `(.L_x_238) ;  /* 0x0000000000044947 */ /* 0x000fea0003800000 */
[----:B------:R0:W5:Y:S02]  /*ad30*/  LDG.E.U8 R0, desc[UR20][R28.64+0xc8] ;  /* 0x0000c8141c007981 */ /* 0x000164000c1e1100 */
.L_x_238:
[----:B------:R-:W-:Y:S05]  /*ad40*/  BSYNC B1 ;  /* 0x0000000000017941 */ /* 0x000fea0003800000 */
.L_x_237:
[----:B------:R-:W2:Y:S01]  /*ad50*/  LDL.LU R2, [R1] ;  /* 0x0000000001027983 */ /* 0x000ea20000300800 */
[----:B-----5:R-:W-:Y:S01]  /*ad60*/  LOP3.LUT R0, R0, 0xff, RZ, 0xc0, !PT ;  /* 0x000000ff00007812 */ /* 0x020fe200078ec0ff */
[----:B------:R-:W-:Y:S01]  /*ad70*/  BSSY B1, `(.L_x_239) ;  /* 0x000000b000017945 */ /* 0x000fe20003800000 */
[----:B------:R-:W-:Y:S02]  /*ad80*/  ISETP.LT.OR P3, PT, R34, 0xca, !P0 ;  /* 0x000000ca2200780c */ /* 0x000fe40004761670 */
[----:B------:R-:W-:-:S05]  /*ad90*/  F2FP.F16.E4M3.UNPACK_B R0, R0 ;  /* 0x00000000ff00723e */ /* 0x000fca00020006ff */
[----:B------:R-:W-:-:S05]  /*ada0*/  HADD2.F32 R0, -RZ, R0.H0_H0 ;  /* 0x20000000ff007230 */ /* 0x000fca0000004100 */
[----:B------:R-:W-:-:S04]  /*adb0*/  FMUL R0, R0, UR31 ;  /* 0x0000001f00007c20 */ /* 0x000fc80008400000 */
[----:B--2---:R-:W-:-:S05]  /*adc0*/  FFMA R0, R2, UR32, R0 ;  /* 0x0000002002007c23 */ /* 0x004fca0008000000 */
[----:B0-----:R-:W-:Y:S02]  /*add0*/  F2FP.SATFINITE.E4M3.F32.PACK_AB_MERGE_C R3, RZ, R0, RZ ;  /* 0x00000000ff03723e */ /* 0x001fe400048070ff */
[----:B------:R-:W-:-:S03]  /*ade0*/  PRMT R0, RZ, 0x7610, R0 ;  /* 0x00007610ff007816 */ /* 0x000fc60000000000 */
[----:B------:R0:W-:Y:S01]  /*adf0*/  @!P4 STG.E.U8 desc[UR20][R24.64+0xc8], R3 ;  /* 0x0000c8031800c986 */ /* 0x0001e2000c101114 */
[----:B------:R-:W-:Y:S05]  /*ae00*/  @P3 BRA `(.L_x_240) ;  /* 0x0000000000043947 */ /* 0x000fea0003800000 */
[----:B------:R2:W5:Y:S02]  /*ae10*/  LDG.E.U8 R0, desc[UR20][R28.64+0xc9] ;  /* 0x0000c9141c007981 */ /* 0x000564000c1e1100 */
.L_x_240:
[----:B------:R-:W-:Y:S05]  /*ae20*/  BSYNC B1 ;  /* 0x0000000000017941 */ /* 0x000fea0003800000 */
.L_x_239:
[----:B------:R-:W3:Y:S01]  /*ae30*/  LDL.LU R2, [R1+0x4] ;  /* 0x0000040001027983 */ /* 0x000ee20000300800 */
[----:B-----5:R-:W-:Y:S01]  /*ae40*/  LOP3.LUT R0, R0, 0xff, RZ, 0xc0, !PT ;  /* 0x000000ff00007812 */ /* 0x020fe200078ec0ff */
[----:B------:R-:W-:Y:S01]  /*ae50*/  BSSY B1, `(.L_x_241) ;  /* 0x000000b000017945 */ /* 0x000fe20003800000 */
[----:B------:R-:W-:Y:S02]  /*ae60*/  ISETP.LT.OR P4, PT, R34, 0xc9, !P1 ;  /* 0x000000c92200780c */ /* 0x000fe40004f81670 */
[----:B------:R-:W-:-:S05]  /*ae70*/  F2FP.F16.E4M3.UNPACK_B R0, R0 ;  /* 0x00000000ff00723e */ /* 0x000fca00020006ff */
[----:B------:R-:W-:-:S05]  /*ae80*/  HADD2.F32 R0, -RZ, R0.H0_H0 ;  /* 0x20000000ff007230 */ /* 0x000fca0000004100 */
[----:B------:R-:W-:-:S04]  /*ae90*/  FMUL R0, R0, UR31 ;  /* 0x0000001f00007c20 */ /* 0x000fc80008400000 */
[----:B---3--:R-:W-:-:S05]  /*aea0*/  FFMA R0, R2, UR32, R0 ;  /* 0x0000002002007c23 */ /* 0x008fca0008000000 */
[----:B0-----:R-:W-:Y:S02]  /*aeb0*/  F2FP.SATFINITE.E4M3.F32.PACK_AB_MERGE_C R3, RZ, R0, RZ ;  /* 0x00000000ff03723e */ /* 0x001fe400048070ff */
[----:B------:R-:W-:-:S03]  /*aec0*/  PRMT R0, RZ, 0x7610, R0 ;  /* 0x00007610ff007816 */ /* 0x000fc60000000000 */
[----:B------:R0:W-:Y:S01]  /*aed0*/  @!P3 STG.E.U8 desc[UR20][R24.64+0xc9], R3 ;  /* 0x0000c9031800b986 */ /* 0x0001e2000c101114 */
[----:B------:R-:W-:Y:S05]  /*aee0*/  @P4 BRA `(.L_x_242) ;  /* 0x0000000000044947 */ /* 0x000fea0003800000 */
[----:B------:R3:W5:Y:S02]  /*aef0*/  LDG.E.U8 R0, desc[UR20][R30.64+0xc8] ;  /* 0x0000c8141e007981 */ /* 0x000764000c1e1100 */
.L_x_242:
[----:B------:R-:W-:Y:S05]  /*af00*/  BSYNC B1 ;  /* 0x0000000000017941 */ /* 0x000fea0003800000 */
.L_x_241:
[----:B------:R-:W2:Y:S01]  /*af10*/  LDL.LU R2, [R1+0x8] ;  /* 0x0000080001027983 */ /* 0x000ea20000300800 */
        /* <DEDUP_REMOVED lines=12> */
.L_x_244:
[----:B------:R-:W-:Y:S05]  /*afe0*/  BSYNC B1 ;  /* 0x0000000000017941 */ /* 0x000fea0003800000 */
.L_x_243:
        /* <DEDUP_REMOVED lines=13> */
.L_x_246:
[----:B------:R-:W-:Y:S05]  /*b0c0*/  BSYNC B1 ;  /* 0x0000000000017941 */ /* 0x000fea0003800000 */
.L_x_245:
        /* <DEDUP_REMOVED lines=13> */
.L_x_248:
[----:B------:R-:W-:Y:S05]  /*b1a0*/  BSYNC B1 ;  /* 0x0000000000017941 */ /* 0x000fea0003800000 */
.L_x_247:
        /* <DEDUP_REMOVED lines=13> */
.L_x_250:
[----:B------:R-:W-:Y:S05]  /*b280*/  BSYNC B1 ;  /* 0x0000000000017941 */ /* 0x000fea0003800000 */
.L_x_249:
        /* <DEDUP_REMOVED lines=13> */
.L_x_252:
[----:B------:R-:W-:Y:S05]  /*b360*/  BSYNC B1 ;  /* 0x0000000000017941 */ /* 0x000fea0003800000 */
.L_x_251:
        /* <DEDUP_REMOVED lines=13> */
.L_x_254:
[----:B------:R-:W-:Y:S05]  /*b440*/  BSYNC B1 ;  /* 0x0000000000017941 */ /* 0x000fea0003800000 */
.L_x_253:
        /* <DEDUP_REMOVED lines=13> */
.L_x_256:
[----:B------:R-:W-:Y:S05]  /*b520*/  BSYNC B1 ;  /* 0x0000000000017941 */ /* 0x000fea0003800000 */
.L_x_255:
        /* <DEDUP_REMOVED lines=13> */
.L_x_258:
[----:B------:R-:W-:Y:S05]  /*b600*/  BSYNC B1 ;  /* 0x0000000000017941 */ /* 0x000fea0003800000 */
.L_x_257:
        /* <DEDUP_REMOVED lines=13> */
.L_x_260:
[----:B------:R-:W-:Y:S05]  /*b6e0*/  BSYNC B1 ;  /* 0x0000000000017941 */ /* 0x000fea0003800000 */
.L_x_259:
        /* <DEDUP_REMOVED lines=13> */
.L_x_262:
[----:B------:R-:W-:Y:S05]  /*b7c0*/  BSYNC B1 ;  /* 0x0000000000017941 */ /* 0x000fea0003800000 */
.L_x_261:
        /* <DEDUP_REMOVED lines=13> */
.L_x_264:
[----:B------:R-:W-:Y:S05]  /*b8a0*/  BSYNC B1 ;  /* 0x0000000000017941 */ /* 0x000fea0003800000 */
.L_x_263:
        /* <DEDUP_REMOVED lines=13> */
.L_x_266:
[----:B------:R-:W-:Y:S05]  /*b980*/  BSYNC B1 ;  /* 0x0000000000017941 */ /* 0x000fea0003800000 */
.L_x_265:
        /* <DEDUP_REMOVED lines=13> */
.L_x_268:
[----:B------:R-:W-:Y:S05]  /*ba60*/  BSYNC B1 ;  /* 0x0000000000017941 */ /* 0x000fea0003800000 */
.L_x_267:
        /* <DEDUP_REMOVED lines=13> */
.L_x_270:
[----:B------:R-:W-:Y:S05]  /*bb40*/  BSYNC B1 ;  /* 0x0000000000017941 */ /* 0x000fea0003800000 */
.L_x_269:
        /* <DEDUP_REMOVED lines=13> */
.L_x_272:
[----:B------:R-:W-:Y:S05]  /*bc20*/  BSYNC B1 ;  /* 0x0000000000017941 */ /* 0x000fea0003800000 */
.L_x_271:
        /* <DEDUP_REMOVED lines=13> */
.L_x_274:
[----:B------:R-:W-:Y:S05]  /*bd00*/  BSYNC B1 ;  /* 0x0000000000017941 */ /* 0x000fea0003800000 */
.L_x_273:
        /* <DEDUP_REMOVED lines=13> */
.L_x_276:
[----:B------:R-:W-:Y:S05]  /*bde0*/  BSYNC B1 ;  /* 0x0000000000017941 */ /* 0x000fea0003800000 */
.L_x_275:
        /* <DEDUP_REMOVED lines=13> */
.L_x_278:
[----:B------:R-:W-:Y:S05]  /*bec0*/  BSYNC B1 ;  /* 0x0000000000017941 */ /* 0x000fea0003800000 */
.L_x_277:
        /* <DEDUP_REMOVED lines=13> */
.L_x_280:
[----:B------:R-:W-:Y:S05]  /*bfa0*/  BSYNC B1 ;  /* 0x0000000000017941 */ /* 0x000fea0003800000 */
.L_x_279:
        /* <DEDUP_REMOVED lines=13> */
.L_x_282:
[----:B------:R-:W-:Y:S05]  /*c080*/  BSYNC B1 ;  /* 0x0000000000017941 */ /* 0x000fea0003800000 */
.L_x_281:
        /* <DEDUP_REMOVED lines=13> */
.L_x_284:
[----:B------:R-:W-:Y:S05]  /*c160*/  BSYNC B1 ;  /* 0x0000000000017941 */ /* 0x000fea0003800000 */
.L_x_283:
        /* <DEDUP_REMOVED lines=13> */
.L_x_286:
[----:B------:R-:W-:Y:S05]  /*c240*/  BSYNC B1 ;  /* 0x0000000000017941 */ /* 0x000fea0003800000 */
.L_x_285:
        /* <DEDUP_REMOVED lines=13> */
.L_x_288:
[----:B------:R-:W-:Y:S05]  /*c320*/  BSYNC B1 ;  /* 0x0000000000017941 */ /* 0x000fea0003800000 */
.L_x_287:
        /* <DEDUP_REMOVED lines=13> */
.L_x_290:
[----:B------:R-:W-:Y:S05]  /*c400*/  BSYNC B1 ;  /* 0x0000000000017941 */ /* 0x000fea0003800000 */
.L_x_289:
        /* <DEDUP_REMOVED lines=13> */
.L_x_292:
[----:B------:R-:W-:Y:S05]  /*c4e0*/  BSYNC B1 ;  /* 0x0000000000017941 */ /* 0x000fea0003800000 */
.L_x_291:
[----:B------:R-:W-:Y:S05]  /*c4f0*/  @P1 BRA `(.L_x_293) ;  /* 0x00000020009c1947 */ /* 0x000fea0003800000 */
[----:B------:R-:W2:Y:S01]  /*c500*/  LDL.LU R2, [R1+0x6c] ;  /* 0x00006c0001027983 */ /* 0x000ea20000300800 */
[----:B-----5:R-:W-:-:S04]  /*c510*/  LOP3.LUT R0, R0, 0xff, RZ, 0xc0, !PT ;  /* 0x000000ff00007812 */ /* 0x020fc800078ec0ff */
[----:B------:R-:W-:-:S05]  /*c520*/  F2FP.F16.E4M3.UNPACK_B R0, R0 ;  /* 0x00000000ff00723e */ /* 0x000fca00020006ff */
[----:B------:R-:W-:-:S05]  /*c530*/  HADD2.F32 R0, -RZ, R0.H0_H0 ;  /* 0x20000000ff007230 */ /* 0x000fca0000004100 */
[----:B------:R-:W-:-:S04]  /*c540*/  FMUL R0, R0, UR31 ;  /* 0x0000001f00007c20 */ /* 0x000fc80008400000 */
[----:B--2---:R-:W-:-:S05]  /*c550*/  FFMA R0, R2, UR32, R0 ;  /* 0x0000002002007c23 */ /* 0x004fca0008000000 */
[----:B0-----:R-:W-:-:S05]  /*c560*/  F2FP.SATFINITE.E4M3.F32.PACK_AB_MERGE_C R3, RZ, R0, RZ ;  /* 0x00000000ff03723e */ /* 0x001fca00048070ff */
[----:B------:R0:W-:Y:S01]  /*c570*/  STG.E.U8 desc[UR20][R26.64+0xf9], R3 ;  /* 0x0000f9031a007986 */ /* 0x0001e2000c101114 */
[----:B------:R-:W-:Y:S05]  /*c580*/  BRA `(.L_x_293) ;  /* 0x0000002000787947 */ /* 0x000fea0003800000 */
.L_x_36:
[----:B------:R-:W-:Y:S01]  /*c590*/  ISETP.GE.AND P1, PT, R39, 0x1, PT ;  /* 0x000000012700780c */ /* 0x000fe20003f26270 */
[----:B------:R-:W-:Y:S01]  /*c5a0*/  FMUL R228, R228, UR32 ;  /* 0x00000020e4e47c20 */ /* 0x000fe20008400000 */
[----:B------:R-:W-:Y:S01]  /*c5b0*/  FMUL R227, R227, UR32 ;  /* 0x00000020e3e37c20 */ /* 0x000fe20008400000 */
[----:B------:R-:W-:Y:S01]  /*c5c0*/  ISETP.GE.AND P0, PT, R39, 0x9, PT ;  /* 0x000000092700780c */ /* 0x000fe20003f06270 */
[----:B------:R-:W-:Y:S01]  /*c5d0*/  FMUL R226, R226, UR32 ;  /* 0x00000020e2e27c20 */ /* 0x000fe20008400000 */
[C---:B------:R-:W-:Y:S02]  /*c5e0*/  ISETP.LT.OR P4, PT, R34.reuse, 0x1, !P1 ;  /* 0x000000012200780c */ /* 0x040fe40004f81670 */
[----:B------:R-:W-:Y:S02]  /*c5f0*/  ISETP.LT.OR P5, PT, R34, 0x2, !P1 ;  /* 0x000000022200780c */ /* 0x000fe40004fa1670 */
[----:B------:R-:W-:Y:S02]  /*c600*/  F2FP.SATFINITE.E4M3.F32.PACK_AB_MERGE_C R29, RZ, R228, RZ ;  /* 0x000000e4ff1d723e */ /* 0x000fe400048070ff */
[----:B------:R-:W-:-:S02]  /*c610*/  F2FP.SATFINITE.E4M3.F32.PACK_AB_MERGE_C R227, RZ, R227, RZ ;  /* 0x000000e3ffe3723e */ /* 0x000fc400048070ff */
[----:B------:R-:W-:Y:S01]  /*c620*/  ISETP.LT.OR P3, PT, R34, 0x1, !P0 ;  /* 0x000000012200780c */ /* 0x000fe20004761670 */
[----:B------:R-:W-:-:S04]  /*c630*/  FMUL R225, R225, UR32 ;  /* 0x00000020e1e17c20 */ /* 0x000fc80008400000 */
[----:B------:R1:W-:Y:S01]  /*c640*/  @!P4 STG.E.U8 desc[UR20][R24.64], R29 ;  /* 0x0000001d1800c986 */ /* 0x0003e2000c101114 */
[----:B------:R-:W-:-:S03]  /*c650*/  ISETP.LT.OR P4, PT, R34, 0x2, !P0 ;  /* 0x000000022200780c */ /* 0x000fc60004781670 */
[----:B------:R2:W-:Y:S01]  /*c660*/  @!P5 STG.E.U8 desc[UR20][R24.64+0x1], R227 ;  /* 0x000001e31800d986 */ /* 0x0005e2000c101114 */
[----:B------:R-:W-:Y:S01]  /*c670*/  ISETP.LT.OR P5, PT, R34, 0x9, !P1 ;  /* 0x000000092200780c */ /* 0x000fe20004fa1670 */
[----:B------:R-:W-:Y:S01]  /*c680*/  FMUL R224, R224, UR32 ;  /* 0x00000020e0e07c20 */ /* 0x000fe20008400000 */
[----:B------:R-:W-:Y:S01]  /*c690*/  ISETP.LT.OR P6, PT, R34, 0xa, !P1 ;  /* 0x0000000a2200780c */ /* 0x000fe20004fc1670 */
[----:B------:R-:W-:Y:S01]  /*c6a0*/  FMUL R223, R223, UR32 ;  /* 0x00000020dfdf7c20 */ /* 0x000fe20008400000 */
[----:B------:R-:W-:Y:S02]  /*c6b0*/  F2FP.SATFINITE.E4M3.F32.PACK_AB_MERGE_C R31, RZ, R226, RZ ;  /* 0x000000e2ff1f723e */ /* 0x000fe400048070ff */
[----:B------:R-:W-:Y:S02]  /*c6c0*/  F2FP.SATFINITE.E4M3.F32.PACK_AB_MERGE_C R225, RZ, R225, RZ ;  /* 0x000000e1ffe1723e */ /* 0x000fe400048070ff */
[----:B-1----:R-:W-:Y:S01]  /*c6d0*/  F2FP.SATFINITE.E4M3.F32.PACK_AB_MERGE_C R29, RZ, R224, RZ ;  /* 0x000000e0ff1d723e */ /* 0x002fe200048070ff */
[----:B------:R-:W-:Y:S01]  /*c6e0*/  @!P3 STG.E.U8 desc[UR20][R26.64], R31 ;  /* 0x0000001f1a00b986 */ /* 0x000fe2000c101114 */
[----:B------:R-:W-:-:S02]  /*c6f0*/  F2FP.SATFINITE.E4M3.F32.PACK_AB_MERGE_C R223, RZ, R223, RZ ;  /* 0x000000dfffdf723e */ /* 0x000fc400048070ff */
[C---:B------:R-:W-:Y:S01]  /*c700*/  ISETP.LT.OR P3, PT, R34.reuse, 0x9, !P0 ;  /* 0x000000092200780c */ /* 0x040fe20004761670 */
[----:B------:R-:W-:Y:S01]  /*c710*/  @!P4 STG.E.U8 desc[UR20][R26.64+0x1], R225 ;  /* 0x000001e11a00c986 */ /* 0x000fe2000c101114 */
[----:B------:R-:W-:-:S03]  /*c720*/  ISETP.LT.OR P4, PT, R34, 0xa, !P0 ;  /* 0x0000000a2200780c */ /* 0x000fc60004781670 */
[----:B------:R1:W-:Y:S01]  /*c730*/  @!P5 STG.E.U8 desc[UR20][R24.64+0x8], R29 ;  /* 0x0000081d1800d986 */ /* 0x0003e2000c101114 */
[----:B------:R-:W-:Y:S01]  /*c740*/  ISETP.LT.OR P5, PT, R34, 0x11, !P1 ;  /* 0x000000112200780c */ /* 0x000fe20004fa1670 */
[----:B------:R-:W-:Y:S01]  /*c750*/  FMUL R222, R222, UR32 ;  /* 0x00000020dede7c20 */ /* 0x000fe20008400000 */
[----:B------:R-:W-:Y:S01]  /*c760*/  FMUL R221, R221, UR32 ;  /* 0x00000020dddd7c20 */ /* 0x000fe20008400000 */
[----:B------:R-:W-:Y:S01]  /*c770*/  FMUL R220, R220, UR32 ;  /* 0x00000020dcdc7c20 */ /* 0x000fe20008400000 */
[----:B------:R-:W-:Y:S01]  /*c780*/  @!P6 STG.E.U8 desc[UR20][R24.64+0x9], R223 ;  /* 0x000009df1800e986 */ /* 0x000fe2000c101114 */
[----:B------:R-:W-:Y:S01]  /*c790*/  ISETP.LT.OR P6, PT, R34, 0x12, !P1 ;  /* 0x000000122200780c */ /* 0x000fe20004fc1670 */
[----:B------:R-:W-:Y:S01]  /*c7a0*/  FMUL R219, R219, UR32 ;  /* 0x00000020dbdb7c20 */ /* 0x000fe20008400000 */
[----:B------:R-:W-:Y:S01]  /*c7b0*/  F2FP.SATFINITE.E4M3.F32.PACK_AB_MERGE_C R33, RZ, R222, RZ ;  /* 0x000000deff21723e */ /* 0x000fe200048070ff */
[----:B--2---:R-:W2:Y:S01]  /*c7c0*/  LDL.LU R227, [R1+0x8] ;  /* 0x0000080001e37983 */ /* 0x004ea20000300800 */
[----:B------:R-:W-:-:S02]  /*c7d0*/  F2FP.SATFINITE.E4M3.F32.PACK_AB_MERGE_C R221, RZ, R221, RZ ;  /* 0x000000ddffdd723e */ /* 0x000fc400048070ff */
[----:B-1----:R-:W-:Y:S01]  /*c7e0*/  F2FP.SATFINITE.E4M3.F32.PACK_AB_MERGE_C R29, RZ, R220, RZ ;  /* 0x000000dcff1d723e */ /* 0x002fe200048070ff */
[----:B------:R-:W3:Y:S04]  /*c7f0*/  LDL.LU R226, [R1+0x4] ;  /* 0x0000040001e27983 */ /* 0x000ee80000300800 */
[----:B------:R-:W4:Y:S01]  /*c800*/  LDL.LU R224, [R1] ;  /* 0x0000000001e07983 */ /* 0x000f220000300800 */
[----:B------:R-:W-:-:S03]  /*c810*/  F2FP.SATFINITE.E4M3.F32.PACK_AB_MERGE_C R219, RZ, R219, RZ ;  /* 0x000000dbffdb723e */ /* 0x000fc600048070ff */
[----:B------:R-:W-:Y:S01]  /*c820*/  @!P3 STG.E.U8 desc[UR20][R26.64+0x8], R33 ;  /* 0x000008211a00b986 */ /* 0x000fe2000c101114 */
[----:B------:R-:W-:-:S03]  /*c830*/  ISETP.LT.OR P3, PT, R34, 0x11, !P0 ;  /* 0x000000112200780c */ /* 0x000fc60004761670 */
        /* <DEDUP_REMOVED lines=11> */
[----:B------:R-:W-:Y:S01]  /*c8f0*/  FMUL R214, R214, UR32 ;  /* 0x00000020d6d67c20 */ /* 0x000fe20008400000 */
[----:B------:R-:W-:Y:S01]  /*c900*/  F2FP.SATFINITE.E4M3.F32.PACK_AB_MERGE_C R217, RZ, R217, RZ ;  /* 0x000000d9ffd9723e */ /* 0x000fe200048070ff */
[----:B------:R-:W-:Y:S01]  /*c910*/  FMUL R213, R213, UR32 ;  /* 0x00000020d5d57c20 */ /* 0x000fe20008400000 */
        /* <DEDUP_REMOVED lines=8> */
[----:B------:R-:W-:Y:S02]  /*c9a0*/  FMUL R212, R212, UR32 ;  /* 0x00000020d4d47c20 */ /* 0x000fe40008400000 */
[----:B------:R-:W-:Y:S01]  /*c9b0*/  @!P6 STG.E.U8 desc[UR20][R24.64+0x19], R215 ;  /* 0x000019d71800e986 */ /* 0x000fe2000c101114 */
[----:B------:R-:W-:Y:S01]  /*c9c0*/  ISETP.LT.OR P6, PT, R34, 0x22, !P1 ;  /* 0x000000222200780c */ /* 0x000fe20004fc1670 */
[----:B------:R-:W-:Y:S01]  /*c9d0*/  FMUL R211, R211, UR32 ;  /* 0x00000020d3d37c20 */ /* 0x000fe20008400000 */
[----:B------:R-:W-:Y:S01]  /*c9e0*/  F2FP.SATFINITE.E4M3.F32.PACK_AB_MERGE_C R33, RZ, R214, RZ ;  /* 0x000000d6ff21723e */ /* 0x000fe200048070ff */
[----:B------:R-:W-:Y:S01]  /*c9f0*/  FMUL R210, R210, UR32 ;  /* 0x00000020d2d27c20 */ /* 0x000fe20008400000 */
[----:B------:R-:W-:Y:S01]  /*ca00*/  F2FP.SATFINITE.E4M3.F32.PACK_AB_MERGE_C R213, RZ, R213, RZ ;  /* 0x000000d5ffd5723e */ /* 0x000fe200048070ff */
[----:B------:R-:W-:Y:S01]  /*ca10*/  FMUL R209, R209, UR32 ;  /* 0x00000020d1d17c20 */ /* 0x000fe20008400000 */
        /* <DEDUP_REMOVED lines=8> */
[----:B------:R-:W-:-:S03]  /*caa0*/  ISETP.LT.OR P5, PT, R34, 0x29, !P1 ;  /* 0x000000292200780c */ /* 0x000fc60004fa1670 */
        /* <DEDUP_REMOVED lines=240> */
[----:B------:R0:W-:Y:S01]  /*d9b0*/  @!P6 STG.E.U8 desc[UR20][R24.64+0x99], R23 ;  /* 0x000099171800e986 */ /* 0x0001e2000c101114 */
        /* <DEDUP_REMOVED lines=11> */
[----:B------:R1:W-:Y:S01]  /*da70*/  @!P4 STG.E.U8 desc[UR20][R26.64+0x99], R21 ;  /* 0x000099151a00c986 */ /* 0x0003e2000c101114 */
[----:B------:R-:W-:-:S03]  /*da80*/  ISETP.LT.OR P4, PT, R34, 0xa2, !P0 ;  /* 0x000000a22200780c */ /* 0x000fc60004781670 */
[----:B------:R-:W-:Y:S01]  /*da90*/  @!P5 STG.E.U8 desc[UR20][R24.64+0xa0], R29 ;  /* 0x0000a01d1800d986 */ /* 0x000fe2000c101114 */
[----:B------:R-:W-:-:S03]  /*daa0*/  ISETP.LT.OR P5, PT, R34, 0xa9, !P1 ;  /* 0x000000a92200780c */ /* 0x000fc60004fa1670 */
[----:B------:R2:W-:Y:S01]  /*dab0*/  @!P6 STG.E.U8 desc[UR20][R24.64+0xa1], R19 ;  /* 0x0000a1131800e986 */ /* 0x0005e2000c101114 */
[----:B------:R-:W-:Y:S01]  /*dac0*/  ISETP.LT.OR P6, PT, R34, 0xaa, !P1 ;  /* 0x000000aa2200780c */ /* 0x000fe20004fc1670 */
[----:B------:R-:W-:Y:S01]  /*dad0*/  FMUL R15, R15, UR32 ;  /* 0x000000200f0f7c20 */ /* 0x000fe20008400000 */
[----:B0-----:R-:W-:Y:S01]  /*dae0*/  F2FP.SATFINITE.E4M3.F32.PACK_AB_MERGE_C R23, RZ, R18, RZ ;  /* 0x00000012ff17723e */ /* 0x001fe200048070ff */
[----:B------:R-:W-:Y:S01]  /*daf0*/  FMUL R14, R14, UR32 ;  /* 0x000000200e0e7c20 */ /* 0x000fe20008400000 */
[----:B------:R-:W-:Y:S01]  /*db00*/  F2FP.SATFINITE.E4M3.F32.PACK_AB_MERGE_C R17, RZ, R17, RZ ;  /* 0x00000011ff11723e */ /* 0x000fe200048070ff */
[----:B------:R-:W-:Y:S01]  /*db10*/  FMUL R13, R13, UR32 ;  /* 0x000000200d0d7c20 */ /* 0x000fe20008400000 */
[----:B-1----:R-:W-:Y:S01]  /*db20*/  F2FP.SATFINITE.E4M3.F32.PACK_AB_MERGE_C R21, RZ, R16, RZ ;  /* 0x00000010ff15723e */ /* 0x002fe200048070ff */
[----:B------:R-:W-:Y:S01]  /*db30*/  @!P3 STG.E.U8 desc[UR20][R26.64+0xa0], R23 ;  /* 0x0000a0171a00b986 */ /* 0x000fe2000c101114 */
[----:B------:R-:W-:Y:S02]  /*db40*/  F2FP.SATFINITE.E4M3.F32.PACK_AB_MERGE_C R15, RZ, R15, RZ ;  /* 0x0000000fff0f723e */ /* 0x000fe400048070ff */
[C---:B------:R-:W-:Y:S01]  /*db50*/  ISETP.LT.OR P3, PT, R34.reuse, 0xa9, !P0 ;  /* 0x000000a92200780c */ /* 0x040fe20004761670 */
[----:B------:R-:W-:Y:S01]  /*db60*/  @!P4 STG.E.U8 desc[UR20][R26.64+0xa1], R17 ;  /* 0x0000a1111a00c986 */ /* 0x000fe2000c101114 */
[----:B------:R-:W-:-:S03]  /*db70*/  ISETP.LT.OR P4, PT, R34, 0xaa, !P0 ;  /* 0x000000aa2200780c */ /* 0x000fc60004781670 */
[----:B------:R-:W-:Y:S01]  /*db80*/  @!P5 STG.E.U8 desc[UR20][R24.64+0xa8], R21 ;  /* 0x0000a8151800d986 */ /* 0x000fe2000c101114 */
[----:B------:R-:W-:Y:S01]  /*db90*/  ISETP.LT.OR P5, PT, R34, 0xb1, !P1 ;  /* 0x000000b12200780c */ /* 0x000fe20004fa1670 */
[----:B------:R-:W-:Y:S02]  /*dba0*/  FMUL R12, R12, UR32 ;  /* 0x000000200c0c7c20 */ /* 0x000fe40008400000 */
[----:B------:R0:W-:Y:S01]  /*dbb0*/  @!P6 STG.E.U8 desc[UR20][R24.64+0xa9], R15 ;  /* 0x0000a90f1800e986 */ /* 0x0001e2000c101114 */
[----:B------:R-:W-:Y:S01]  /*dbc0*/  ISETP.LT.OR P6, PT, R34, 0xb2, !P1 ;  /* 0x000000b22200780c */ /* 0x000fe20004fc1670 */
[----:B------:R-:W-:Y:S01]  /*dbd0*/  FMUL R11, R11, UR32 ;  /* 0x000000200b0b7c20 */ /* 0x000fe20008400000 */
[----:B--2---:R-:W-:Y:S01]  /*dbe0*/  F2FP.SATFINITE.E4M3.F32.PACK_AB_MERGE_C R19, RZ, R14, RZ ;  /* 0x0000000eff13723e */ /* 0x004fe200048070ff */
[----:B------:R-:W2:Y:S01]  /*dbf0*/  LDL.LU R223, [R1+0x18] ;  /* 0x0000180001df7983 */ /* 0x000ea20000300800 */
[----:B------:R-:W-:Y:S02]  /*dc00*/  F2FP.SATFINITE.E4M3.F32.PACK_AB_MERGE_C R13, RZ, R13, RZ ;  /* 0x0000000dff0d723e */ /* 0x000fe400048070ff */
[----:B------:R-:W-:Y:S01]  /*dc10*/  F2FP.SATFINITE.E4M3.F32.PACK_AB_MERGE_C R11, RZ, R11, RZ ;  /* 0x0000000bff0b723e */ /* 0x000fe200048070ff */
[----:B------:R-:W-:Y:S01]  /*dc20*/  @!P3 STG.E.U8 desc[UR20][R26.64+0xa8], R19 ;  /* 0x0000a8131a00b986 */ /* 0x000fe2000c101114 */
[----:B0-----:R-:W-:-:S03]  /*dc30*/  F2FP.SATFINITE.E4M3.F32.PACK_AB_MERGE_C R15, RZ, R12, RZ ;  /* 0x0000000cff0f723e */ /* 0x001fc600048070ff */
[----:B------:R0:W-:Y:S01]  /*dc40*/  @!P4 STG.E.U8 desc[UR20][R26.64+0xa9], R13 ;  /* 0x0000a90d1a00c986 */ /* 0x0001e2000c101114 */
[C---:B------:R-:W-:Y:S02]  /*dc50*/  ISETP.LT.OR P3, PT, R34.reuse, 0xb1, !P0 ;  /* 0x000000b12200780c */ /* 0x040fe40004761670 */
[C---:B------:R-:W-:Y:S01]  /*dc60*/  ISETP.LT.OR P4, PT, R34.reuse, 0xb2, !P0 ;  /* 0x000000b22200780c */ /* 0x040fe20004781670 */
[----:B------:R-:W-:Y:S01]  /*dc70*/  @!P5 STG.E.U8 desc[UR20][R24.64+0xb0], R15 ;  /* 0x0000b00f1800d986 */ /* 0x000fe2000c101114 */
[----:B------:R-:W-:Y:S01]  /*dc80*/  ISETP.LT.OR P5, PT, R34, 0xb9, !P1 ;  /* 0x000000b92200780c */ /* 0x000fe20004fa1670 */
[----:B------:R-:W-:Y:S01]  /*dc90*/  FMUL R10, R10, UR32 ;  /* 0x000000200a0a7c20 */ /* 0x000fe20008400000 */
[----:B------:R-:W-:Y:S01]  /*dca0*/  FMUL R9, R9, UR32 ;  /* 0x0000002009097c20 */ /* 0x000fe20008400000 */
[----:B------:R-:W2:Y:S01]  /*dcb0*/  LDL.LU R222, [R1+0x14] ;  /* 0x0000140001de7983 */ /* 0x000ea20000300800 */
[----:B------:R-:W-:-:S03]  /*dcc0*/  FMUL R8, R8, UR32 ;  /* 0x0000002008087c20 */ /* 0x000fc60008400000 */
[----:B------:R-:W2:Y:S01]  /*dcd0*/  LDL.LU R220, [R1+0x10] ;  /* 0x0000100001dc7983 */ /* 0x000ea20000300800 */
[----:B------:R-:W-:-:S03]  /*dce0*/  F2FP.SATFINITE.E4M3.F32.PACK_AB_MERGE_C R17, RZ, R10, RZ ;  /* 0x0000000aff11723e */ /* 0x000fc600048070ff */
[----:B------:R-:W2:Y:S01]  /*dcf0*/  LDL.LU R221, [R1+0xc] ;  /* 0x00000c0001dd7983 */ /* 0x000ea20000300800 */
[----:B------:R-:W-:Y:S01]  /*dd00*/  F2FP.SATFINITE.E4M3.F32.PACK_AB_MERGE_C R9, RZ, R9, RZ ;  /* 0x00000009ff09723e */ /* 0x000fe200048070ff */
[----:B------:R-:W-:Y:S01]  /*dd10*/  FMUL R7, R7, UR32 ;  /* 0x0000002007077c20 */ /* 0x000fe20008400000 */
[----:B0-----:R-:W-:Y:S01]  /*dd20*/  F2FP.SATFINITE.E4M3.F32.PACK_AB_MERGE_C R13, RZ, R8, RZ ;  /* 0x00000008ff0d723e */ /* 0x001fe200048070ff */
[----:B------:R0:W-:Y:S01]  /*dd30*/  @!P6 STG.E.U8 desc[UR20][R24.64+0xb1], R11 ;  /* 0x0000b10b1800e986 */ /* 0x0001e2000c101114 */
[----:B------:R-:W-:Y:S01]  /*dd40*/  ISETP.LT.OR P6, PT, R34, 0xba, !P1 ;  /* 0x000000ba2200780c */ /* 0x000fe20004fc1670 */
[----:B-----5:R-:W-:Y:S01]  /*dd50*/  FMUL R2, R2, UR32 ;  /* 0x0000002002027c20 */ /* 0x020fe20008400000 */
[----:B------:R-:W-:Y:S01]  /*dd60*/  F2FP.SATFINITE.E4M3.F32.PACK_AB_MERGE_C R7, RZ, R7, RZ ;  /* 0x00000007ff07723e */ /* 0x000fe200048070ff */
[----:B------:R-:W-:Y:S01]  /*dd70*/  @!P3 STG.E.U8 desc[UR20][R26.64+0xb0], R17 ;  /* 0x0000b0111a00b986 */ /* 0x000fe2000c101114 */
[----:B------:R-:W-:Y:S01]  /*dd80*/  FMUL R3, R3, UR32 ;  /* 0x0000002003037c20 */ /* 0x000fe20008400000 */
[----:B------:R-:W-:Y:S01]  /*dd90*/  FMUL R4, R4, UR32 ;  /* 0x0000002004047c20 */ /* 0x000fe20008400000 */
[C---:B------:R-:W-:Y:S01]  /*dda0*/  ISETP.LT.OR P3, PT, R34.reuse, 0xb9, !P0 ;  /* 0x000000b92200780c */ /* 0x040fe20004761670 */
[----:B------:R1:W-:Y:S01]  /*ddb0*/  @!P4 STG.E.U8 desc[UR20][R26.64+0xb1], R9 ;  /* 0x0000b1091a00c986 */ /* 0x0003e2000c101114 */
[----:B------:R-:W-:Y:S01]  /*ddc0*/  ISETP.LT.OR P4, PT, R34, 0xba, !P0 ;  /* 0x000000ba2200780c */ /* 0x000fe20004781670 */
[----:B------:R-:W-:Y:S01]  /*ddd0*/  FMUL R6, R6, UR32 ;  /* 0x0000002006067c20 */ /* 0x000fe20008400000 */
[----:B------:R-:W-:Y:S01]  /*dde0*/  FMUL R5, R5, UR32 ;  /* 0x0000002005057c20 */ /* 0x000fe20008400000 */
[----:B------:R3:W-:Y:S01]  /*ddf0*/  @!P5 STG.E.U8 desc[UR20][R24.64+0xb8], R13 ;  /* 0x0000b80d1800d986 */ /* 0x0007e2000c101114 */
[----:B------:R-:W-:Y:S01]  /*de00*/  ISETP.LT.OR P5, PT, R34, 0xc1, !P1 ;  /* 0x000000c12200780c */ /* 0x000fe20004fa1670 */
[----:B------:R-:W-:Y:S01]  /*de10*/  FMUL R0, R0, UR32 ;  /* 0x0000002000007c20 */ /* 0x000fe20008400000 */
[----:B0-----:R-:W-:Y:S01]  /*de20*/  F2FP.SATFINITE.E4M3.F32.PACK_AB_MERGE_C R11, RZ, R6, RZ ;  /* 0x00000006ff0b723e */ /* 0x001fe200048070ff */
[----:B------:R-:W2:Y:S01]  /*de30*/  LDL.LU R225, [R1+0x1c] ;  /* 0x00001c0001e17983 */ /* 0x000ea20000300800 */
[----:B------:R-:W-:-:S03]  /*de40*/  F2FP.SATFINITE.E4M3.F32.PACK_AB_MERGE_C R5, RZ, R5, RZ ;  /* 0x00000005ff05723e */ /* 0x000fc600048070ff */
[----:B------:R0:W-:Y:S01]  /*de50*/  @!P6 STG.E.U8 desc[UR20][R24.64+0xb9], R7 ;  /* 0x0000b9071800e986 */ /* 0x0001e2000c101114 */
[----:B-1----:R-:W-:Y:S01]  /*de60*/  F2FP.SATFINITE.E4M3.F32.PACK_AB_MERGE_C R9, RZ, R4, RZ ;  /* 0x00000004ff09723e */ /* 0x002fe200048070ff */
[----:B------:R-:W-:Y:S01]  /*de70*/  FMUL R4, R227, UR32 ;  /* 0x00000020e3047c20 */ /* 0x000fe20008400000 */
[----:B------:R-:W-:Y:S01]  /*de80*/  ISETP.LT.OR P6, PT, R34, 0xc2, !P1 ;  /* 0x000000c22200780c */ /* 0x000fe20004fc1670 */
[----:B------:R-:W-:Y:S01]  /*de90*/  @!P3 STG.E.U8 desc[UR20][R26.64+0xb8], R11 ;  /* 0x0000b80b1a00b986 */ /* 0x000fe2000c101114 */
[----:B---3--:R-:W-:Y:S01]  /*dea0*/  F2FP.SATFINITE.E4M3.F32.PACK_AB_MERGE_C R13, RZ, R2, RZ ;  /* 0x00000002ff0d723e */ /* 0x008fe200048070ff */
[----:B----4-:R-:W-:Y:S01]  /*deb0*/  FMUL R2, R224, UR32 ;  /* 0x00000020e0027c20 */ /* 0x010fe20008400000 */
[----:B------:R-:W-:Y:S01]  /*dec0*/  ISETP.LT.OR P3, PT, R34, 0xc1, !P0 ;  /* 0x000000c12200780c */ /* 0x000fe20004761670 */
[----:B------:R-:W3:Y:S01]  /*ded0*/  LDL.LU R224, [R1+0x20] ;  /* 0x0000200001e07983 */ /* 0x000ee20000300800 */
[----:B0-----:R-:W-:Y:S01]  /*dee0*/  F2FP.SATFINITE.E4M3.F32.PACK_AB_MERGE_C R7, RZ, R3, RZ ;  /* 0x00000003ff07723e */ /* 0x001fe200048070ff */
[----:B------:R-:W-:-:S02]  /*def0*/  FMUL R3, R226, UR32 ;  /* 0x00000020e2037c20 */ /* 0x000fc40008400000 */
[----:B------:R0:W-:Y:S01]  /*df00*/  @!P4 STG.E.U8 desc[UR20][R26.64+0xb9], R5 ;  /* 0x0000b9051a00c986 */ /* 0x0001e2000c101114 */
[----:B------:R-:W-:-:S03]  /*df10*/  ISETP.LT.OR P4, PT, R34, 0xc2, !P0 ;  /* 0x000000c22200780c */ /* 0x000fc60004781670 */
[----:B------:R-:W4:Y:S04]  /*df20*/  LDL.LU R226, [R1+0x24] ;  /* 0x0000240001e27983 */ /* 0x000f280000300800 */
[----:B------:R-:W4:Y:S04]  /*df30*/  LDL.LU R227, [R1+0x28] ;  /* 0x0000280001e37983 */ /* 0x000f280000300800 */
[----:B------:R-:W-:Y:S01]  /*df40*/  @!P5 STG.E.U8 desc[UR20][R24.64+0xc0], R9 ;  /* 0x0000c0091800d986 */ /* 0x000fe2000c101114 */
[C---:B------:R-:W-:Y:S02]  /*df50*/  ISETP.LT.OR P5, PT, R34.reuse, 0xc9, !P1 ;  /* 0x000000c92200780c */ /* 0x040fe40004fa1670 */
[----:B0-----:R-:W-:Y:S01]  /*df60*/  F2FP.SATFINITE.E4M3.F32.PACK_AB_MERGE_C R5, RZ, R0, RZ ;  /* 0x00000000ff05723e */ /* 0x001fe200048070ff */
[----:B------:R0:W-:Y:S01]  /*df70*/  @!P6 STG.E.U8 desc[UR20][R24.64+0xc1], R7 ;  /* 0x0000c1071800e986 */ /* 0x0001e2000c101114 */
[----:B------:R-:W-:-:S03]  /*df80*/  ISETP.LT.OR P6, PT, R34, 0xca, !P1 ;  /* 0x000000ca2200780c */ /* 0x000fc60004fc1670 */
[----:B------:R-:W-:Y:S01]  /*df90*/  @!P3 STG.E.U8 desc[UR20][R26.64+0xc0], R13 ;  /* 0x0000c00d1a00b986 */ /* 0x000fe2000c101114 */
[----:B------:R-:W-:-:S03]  /*dfa0*/  ISETP.LT.OR P3, PT, R34, 0xc9, !P0 ;  /* 0x000000c92200780c */ /* 0x000fc60004761670 */
[----:B------:R1:W-:Y:S01]  /*dfb0*/  @!P4 STG.E.U8 desc[UR20][R26.64+0xc1], R5 ;  /* 0x0000c1051a00c986 */ /* 0x0003e2000c101114 */
[----:B0-----:R-:W-:Y:S02]  /*dfc0*/  F2FP.SATFINITE.E4M3.F32.PACK_AB_MERGE_C R7, RZ, R2, RZ ;  /* 0x00000002ff07723e */ /* 0x001fe400048070ff */
[----:B------:R-:W-:-:S03]  /*dfd0*/  ISETP.LT.OR P4, PT, R34, 0xca, !P0 ;  /* 0x000000ca2200780c */ /* 0x000fc60004781670 */
[----:B------:R0:W-:Y:S01]  /*dfe0*/  @!P5 STG.E.U8 desc[UR20][R24.64+0xc8], R7 ;  /* 0x0000c8071800d986 */ /* 0x0001e2000c101114 */
[----:B------:R-:W-:Y:S02]  /*dff0*/  ISETP.LT.OR P5, PT, R34, 0xd1, !P1 ;  /* 0x000000d12200780c */ /* 0x000fe40004fa1670 */
[----:B------:R-:W-:Y:S02]  /*e000*/  F2FP.SATFINITE.E4M3.F32.PACK_AB_MERGE_C R9, RZ, R3, RZ ;  /* 0x00000003ff09723e */ /* 0x000fe400048070ff */
[----:B------:R-:W-:-:S03]  /*e010*/  F2FP.SATFINITE.E4M3.F32.PACK_AB_MERGE_C R11, RZ, R4, RZ ;  /* 0x00000004ff0b723e */ /* 0x000fc600048070ff */
[----:B------:R0:W-:Y:S04]  /*e020*/  @!P6 STG.E.U8 desc[UR20][R24.64+0xc9], R9 ;  /* 0x0000c9091800e986 */ /* 0x0001e8000c101114 */
[----:B------:R-:W-:Y:S01]  /*e030*/  @!P3 STG.E.U8 desc[UR20][R26.64+0xc8], R11 ;  /* 0x0000c80b1a00b986 */ /* 0x000fe2000c101114 */
[----:B--2---:R-:W-:Y:S01]  /*e040*/  FMUL R2, R220, UR32 ;  /* 0x00000020dc027c20 */ /* 0x004fe20008400000 */
[----:B------:R-:W-:Y:S02]  /*e050*/  FMUL R0, R221, UR32 ;  /* 0x00000020dd007c20 */ /* 0x000fe40008400000 */
[----:B------:R-:W2:Y:S03]  /*e060*/  LDL.LU R221, [R1+0x2c] ;  /* 0x00002c0001dd7983 */ /* 0x000ea60000300800 */
[----:B-1----:R-:W-:Y:S01]  /*e070*/  F2FP.SATFINITE.E4M3.F32.PACK_AB_MERGE_C R5, RZ, R0, RZ ;  /* 0x00000000ff05723e */ /* 0x002fe200048070ff */
[----:B------:R-:W2:Y:S01]  /*e080*/  LDL.LU R220, [R1+0x30] ;  /* 0x0000300001dc7983 */ /* 0x000ea20000300800 */
[----:B------:R-:W-:Y:S01]  /*e090*/  FMUL R0, R223, UR32 ;  /* 0x00000020df007c20 */ /* 0x000fe20008400000 */
[----:B------:R-:W-:Y:S01]  /*e0a0*/  FMUL R3, R222, UR32 ;  /* 0x00000020de037c20 */ /* 0x000fe20008400000 */
[----:B0-----:R-:W-:Y:S01]  /*e0b0*/  F2FP.SATFINITE.E4M3.F32.PACK_AB_MERGE_C R7, RZ, R2, RZ ;  /* 0x00000002ff07723e */ /* 0x001fe200048070ff */
[----:B------:R-:W2:Y:S02]  /*e0c0*/  LDL.LU R222, [R1+0x34] ;  /* 0x0000340001de7983 */ /* 0x000ea40000300800 */
[----:B------:R-:W-:-:S02]  /*e0d0*/  F2FP.SATFINITE.E4M3.F32.PACK_AB_MERGE_C R13, RZ, R0, RZ ;  /* 0x00000000ff0d723e */ /* 0x000fc400048070ff */
[----:B------:R-:W2:Y:S01]  /*e0e0*/  LDL.LU R223, [R1+0x38] ;  /* 0x0000380001df7983 */ /* 0x000ea20000300800 */
[----:B------:R-:W-:Y:S01]  /*e0f0*/  F2FP.SATFINITE.E4M3.F32.PACK_AB_MERGE_C R9, RZ, R3, RZ ;  /* 0x00000003ff09723e */ /* 0x000fe200048070ff */
[----:B------:R-:W-:Y:S02]  /*e100*/  FMUL R2, R225, UR32 ;  /* 0x00000020e1027c20 */ /* 0x000fe40008400000 */
[----:B------:R-:W2:Y:S04]  /*e110*/  LDL.LU R225, [R1+0x3c] ;  /* 0x00003c0001e17983 */ /* 0x000ea80000300800 */
[----:B------:R-:W-:Y:S01]  /*e120*/  @!P4 STG.E.U8 desc[UR20][R26.64+0xc9], R5 ;  /* 0x0000c9051a00c986 */ /* 0x000fe2000c101114 */
[----:B---3--:R-:W-:-:S03]  /*e130*/  FMUL R0, R224, UR32 ;  /* 0x00000020e0007c20 */ /* 0x008fc60008400000 */
[----:B------:R0:W-:Y:S04]  /*e140*/  @!P5 STG.E.U8 desc[UR20][R24.64+0xd0], R7 ;  /* 0x0000d0071800d986 */ /* 0x0001e8000c101114 */
[----:B------:R-:W3:Y:S01]  /*e150*/  LDL.LU R224, [R1+0x40] ;  /* 0x0000400001e07983 */ /* 0x000ee20000300800 */
[----:B----4-:R-:W-:-:S03]  /*e160*/  FMUL R3, R226, UR32 ;  /* 0x00000020e2037c20 */ /* 0x010fc60008400000 */
[----:B------:R-:W4:Y:S01]  /*e170*/  LDL.LU R226, [R1+0x44] ;  /* 0x0000440001e27983 */ /* 0x000f220000300800 */
[----:B0-----:R-:W-:Y:S01]  /*e180*/  F2FP.SATFINITE.E4M3.F32.PACK_AB_MERGE_C R7, RZ, R0, RZ ;  /* 0x00000000ff07723e */ /* 0x001fe200048070ff */
[----:B------:R-:W-:Y:S02]  /*e190*/  FMUL R0, R227, UR32 ;  /* 0x00000020e3007c20 */ /* 0x000fe40008400000 */
[----:B------:R-:W4:Y:S01]  /*e1a0*/  LDL.LU R227, [R1+0x48] ;  /* 0x0000480001e37983 */ /* 0x000f220000300800 */
[C---:B------:R-:W-:Y:S02]  /*e1b0*/  ISETP.LT.OR P6, PT, R34.reuse, 0xd2, !P1 ;  /* 0x000000d22200780c */ /* 0x040fe40004fc1670 */
[C---:B------:R-:W-:Y:S01]  /*e1c0*/  ISETP.LT.OR P4, PT, R34.reuse, 0xd2, !P0 ;  /* 0x000000d22200780c */ /* 0x040fe20004781670 */
[----:B------:R-:W4:Y:S01]  /*e1d0*/  LDL.LU R219, [R1+0x4c] ;  /* 0x00004c0001db7983 */ /* 0x000f220000300800 */
[----:B------:R-:W-:Y:S02]  /*e1e0*/  F2FP.SATFINITE.E4M3.F32.PACK_AB_MERGE_C R5, RZ, R2, RZ ;  /* 0x00000002ff05723e */ /* 0x000fe400048070ff */
[----:B------:R-:W-:-:S02]  /*e1f0*/  ISETP.LT.OR P3, PT, R34, 0xd1, !P0 ;  /* 0x000000d12200780c */ /* 0x000fc40004761670 */
[----:B------:R-:W-:Y:S02]  /*e200*/  ISETP.LT.OR P5, PT, R34, 0xd9, !P1 ;  /* 0x000000d92200780c */ /* 0x000fe40004fa1670 */
[----:B------:R-:W-:-:S03]  /*e210*/  F2FP.SATFINITE.E4M3.F32.PACK_AB_MERGE_C R11, RZ, R0, RZ ;  /* 0x00000000ff0b723e */ /* 0x000fc600048070ff */
[----:B------:R0:W-:Y:S01]  /*e220*/  @!P6 STG.E.U8 desc[UR20][R24.64+0xd1], R9 ;  /* 0x0000d1091800e986 */ /* 0x0001e2000c101114 */
[----:B------:R-:W-:-:S03]  /*e230*/  ISETP.LT.OR P6, PT, R34, 0xda, !P1 ;  /* 0x000000da2200780c */ /* 0x000fc60004fc1670 */
[----:B------:R1:W-:Y:S01]  /*e240*/  @!P4 STG.E.U8 desc[UR20][R26.64+0xd1], R5 ;  /* 0x0000d1051a00c986 */ /* 0x0003e2000c101114 */
[----:B------:R-:W-:-:S03]  /*e250*/  ISETP.LT.OR P4, PT, R34, 0xda, !P0 ;  /* 0x000000da2200780c */ /* 0x000fc60004781670 */
[----:B------:R-:W-:Y:S01]  /*e260*/  @!P3 STG.E.U8 desc[UR20][R26.64+0xd0], R13 ;  /* 0x0000d00d1a00b986 */ /* 0x000fe2000c101114 */
[----:B0-----:R-:W-:-:S03]  /*e270*/  F2FP.SATFINITE.E4M3.F32.PACK_AB_MERGE_C R9, RZ, R3, RZ ;  /* 0x00000003ff09723e */ /* 0x001fc600048070ff */
[----:B------:R0:W-:Y:S04]  /*e280*/  @!P5 STG.E.U8 desc[UR20][R24.64+0xd8], R7 ;  /* 0x0000d8071800d986 */ /* 0x0001e8000c101114 */
[----:B------:R0:W-:Y:S01]  /*e290*/  @!P6 STG.E.U8 desc[UR20][R24.64+0xd9], R9 ;  /* 0x0000d9091800e986 */ /* 0x0001e2000c101114 */
[----:B--2---:R-:W-:-:S03]  /*e2a0*/  FMUL R0, R221, UR32 ;  /* 0x00000020dd007c20 */ /* 0x004fc60008400000 */
[----:B------:R-:W2:Y:S01]  /*e2b0*/  LDL.LU R221, [R1+0x50] ;  /* 0x0000500001dd7983 */ /* 0x000ea20000300800 */
[----:B------:R-:W-:-:S03]  /*e2c0*/  FMUL R2, R220, UR32 ;  /* 0x00000020dc027c20 */ /* 0x000fc60008400000 */
[----:B------:R-:W2:Y:S01]  /*e2d0*/  LDL.LU R220, [R1+0x54] ;  /* 0x0000540001dc7983 */ /* 0x000ea20000300800 */
[----:B-1----:R-:W-:Y:S01]  /*e2e0*/  F2FP.SATFINITE.E4M3.F32.PACK_AB_MERGE_C R5, RZ, R0, RZ ;  /* 0x00000000ff05723e */ /* 0x002fe200048070ff */
[----:B------:R-:W-:Y:S02]  /*e2f0*/  FMUL R3, R222, UR32 ;  /* 0x00000020de037c20 */ /* 0x000fe40008400000 */
[----:B------:R-:W2:Y:S01]  /*e300*/  LDL.LU R222, [R1+0x58] ;  /* 0x0000580001de7983 */ /* 0x000ea20000300800 */
[----:B0-----:R-:W-:Y:S01]  /*e310*/  F2FP.SATFINITE.E4M3.F32.PACK_AB_MERGE_C R7, RZ, R2, RZ ;  /* 0x00000002ff07723e */ /* 0x001fe200048070ff */
[----:B------:R-:W-:Y:S01]  /*e320*/  FMUL R4, R223, UR32 ;  /* 0x00000020df047c20 */ /* 0x000fe20008400000 */
[----:B------:R-:W-:Y:S01]  /*e330*/  F2FP.SATFINITE.E4M3.F32.PACK_AB_MERGE_C R9, RZ, R3, RZ ;  /* 0x00000003ff09723e */ /* 0x000fe200048070ff */
[----:B------:R-:W2:Y:S01]  /*e340*/  LDL.LU R223, [R1+0x5c] ;  /* 0x00005c0001df7983 */ /* 0x000ea20000300800 */
[----:B------:R-:W-:-:S03]  /*e350*/  FMUL R0, R225, UR32 ;  /* 0x00000020e1007c20 */ /* 0x000fc60008400000 */
[----:B------:R0:W-:Y:S04]  /*e360*/  @!P4 STG.E.U8 desc[UR20][R26.64+0xd9], R5 ;  /* 0x0000d9051a00c986 */ /* 0x0001e8000c101114 */
[----:B------:R-:W2:Y:S01]  /*e370*/  LDL.LU R225, [R1+0x60] ;  /* 0x0000600001e17983 */ /* 0x000ea20000300800 */
[----:B0-----:R-:W-:Y:S01]  /*e380*/  F2FP.SATFINITE.E4M3.F32.PACK_AB_MERGE_C R5, RZ, R0, RZ ;  /* 0x00000000ff05723e */ /* 0x001fe200048070ff */
[----:B---3--:R-:W-:Y:S02]  /*e390*/  FMUL R2, R224, UR32 ;  /* 0x00000020e0027c20 */ /* 0x008fe40008400000 */
[----:B------:R-:W3:Y:S01]  /*e3a0*/  LDL.LU R224, [R1+0x64] ;  /* 0x0000640001e07983 */ /* 0x000ee20000300800 */
[----:B----4-:R-:W-:-:S03]  /*e3b0*/  FMUL R3, R226, UR32 ;  /* 0x00000020e2037c20 */ /* 0x010fc60008400000 */
[----:B------:R-:W4:Y:S01]  /*e3c0*/  LDL.LU R226, [R1+0x68] ;  /* 0x0000680001e27983 */ /* 0x000f220000300800 */
[----:B------:R-:W-:-:S03]  /*e3d0*/  FMUL R0, R227, UR32 ;  /* 0x00000020e3007c20 */ /* 0x000fc60008400000 */
[----:B------:R-:W4:Y:S01]  /*e3e0*/  LDL.LU R227, [R1+0x6c] ;  /* 0x00006c0001e37983 */ /* 0x000f220000300800 */
[C---:B------:R-:W-:Y:S02]  /*e3f0*/  ISETP.LT.OR P3, PT, R34.reuse, 0xd9, !P0 ;  /* 0x000000d92200780c */ /* 0x040fe40004761670 */
[C---:B------:R-:W-:Y:S02]  /*e400*/  ISETP.LT.OR P5, PT, R34.reuse, 0xe1, !P1 ;  /* 0x000000e12200780c */ /* 0x040fe40004fa1670 */
[C---:B------:R-:W-:Y:S02]  /*e410*/  ISETP.LT.OR P6, PT, R34.reuse, 0xe2, !P1 ;  /* 0x000000e22200780c */ /* 0x040fe40004fc1670 */
[----:B------:R-:W-:-:S07]  /*e420*/  ISETP.LT.OR P4, PT, R34, 0xe2, !P0 ;  /* 0x000000e22200780c */ /* 0x000fce0004781670 */
[----:B------:R-:W-:Y:S01]  /*e430*/  @!P3 STG.E.U8 desc[UR20][R26.64+0xd8], R11 ;  /* 0x0000d80b1a00b986 */ /* 0x000fe2000c101114 */
[----:B------:R-:W-:-:S03]  /*e440*/  ISETP.LT.OR P3, PT, R34, 0xe1, !P0 ;  /* 0x000000e12200780c */ /* 0x000fc60004761670 */
[----:B------:R0:W-:Y:S01]  /*e450*/  @!P5 STG.E.U8 desc[UR20][R24.64+0xe0], R7 ;  /* 0x0000e0071800d986 */ /* 0x0001e2000c101114 */
[----:B------:R-:W-:-:S03]  /*e460*/  ISETP.LT.OR P5, PT, R34, 0xe9, !P1 ;  /* 0x000000e92200780c */ /* 0x000fc60004fa1670 */
[----:B------:R1:W-:Y:S01]  /*e470*/  @!P6 STG.E.U8 desc[UR20][R24.64+0xe1], R9 ;  /* 0x0000e1091800e986 */ /* 0x0003e2000c101114 */
[----:B------:R-:W-:Y:S02]  /*e480*/  ISETP.LT.OR P6, PT, R34, 0xea, !P1 ;  /* 0x000000ea2200780c */ /* 0x000fe40004fc1670 */
[----:B------:R-:W-:Y:S01]  /*e490*/  F2FP.SATFINITE.E4M3.F32.PACK_AB_MERGE_C R13, RZ, R4, RZ ;  /* 0x00000004ff0d723e */ /* 0x000fe200048070ff */
[----:B------:R1:W-:Y:S01]  /*e4a0*/  @!P4 STG.E.U8 desc[UR20][R26.64+0xe1], R5 ;  /* 0x0000e1051a00c986 */ /* 0x0003e2000c101114 */
[----:B0-----:R-:W-:-:S03]  /*e4b0*/  F2FP.SATFINITE.E4M3.F32.PACK_AB_MERGE_C R7, RZ, R2, RZ ;  /* 0x00000002ff07723e */ /* 0x001fc600048070ff */
[----:B------:R-:W-:Y:S01]  /*e4c0*/  @!P3 STG.E.U8 desc[UR20][R26.64+0xe0], R13 ;  /* 0x0000e00d1a00b986 */ /* 0x000fe2000c101114 */
[----:B-1----:R-:W-:-:S03]  /*e4d0*/  F2FP.SATFINITE.E4M3.F32.PACK_AB_MERGE_C R9, RZ, R3, RZ ;  /* 0x00000003ff09723e */ /* 0x002fc600048070ff */
[----:B------:R0:W-:Y:S01]  /*e4e0*/  @!P5 STG.E.U8 desc[UR20][R24.64+0xe8], R7 ;  /* 0x0000e8071800d986 */ /* 0x0001e2000c101114 */
[C---:B------:R-:W-:Y:S02]  /*e4f0*/  ISETP.LT.OR P3, PT, R34.reuse, 0xe9, !P0 ;  /* 0x000000e92200780c */ /* 0x040fe40004761670 */
[C---:B------:R-:W-:Y:S01]  /*e500*/  ISETP.LT.OR P4, PT, R34.reuse, 0xea, !P0 ;  /* 0x000000ea2200780c */ /* 0x040fe20004781670 */
[----:B------:R1:W-:Y:S01]  /*e510*/  @!P6 STG.E.U8 desc[UR20][R24.64+0xe9], R9 ;  /* 0x0000e9091800e986 */ /* 0x0003e2000c101114 */
[C---:B------:R-:W-:Y:S01]  /*e520*/  ISETP.LT.OR P5, PT, R34.reuse, 0xf1, !P1 ;  /* 0x000000f12200780c */ /* 0x040fe20004fa1670 */
[----:B------:R-:W-:Y:S01]  /*e530*/  FMUL R2, R219, UR32 ;  /* 0x00000020db027c20 */ /* 0x000fe20008400000 */
[----:B------:R-:W-:Y:S02]  /*e540*/  ISETP.LT.OR P6, PT, R34, 0xf2, !P1 ;  /* 0x000000f22200780c */ /* 0x000fe40004fc1670 */
[----:B------:R-:W-:Y:S02]  /*e550*/  F2FP.SATFINITE.E4M3.F32.PACK_AB_MERGE_C R11, RZ, R0, RZ ;  /* 0x00000000ff0b723e */ /* 0x000fe400048070ff */
[----:B------:R-:W-:-:S03]  /*e560*/  F2FP.SATFINITE.E4M3.F32.PACK_AB_MERGE_C R5, RZ, R2, RZ ;  /* 0x00000002ff05723e */ /* 0x000fc600048070ff */
[----:B------:R-:W-:Y:S01]  /*e570*/  @!P3 STG.E.U8 desc[UR20][R26.64+0xe8], R11 ;  /* 0x0000e80b1a00b986 */ /* 0x000fe2000c101114 */
[----:B------:R-:W-:-:S03]  /*e580*/  ISETP.LT.OR P3, PT, R34, 0xf1, !P0 ;  /* 0x000000f12200780c */ /* 0x000fc60004761670 */
[----:B------:R-:W-:Y:S01]  /*e590*/  @!P4 STG.E.U8 desc[UR20][R26.64+0xe9], R5 ;  /* 0x0000e9051a00c986 */ /* 0x000fe2000c101114 */
[C---:B------:R-:W-:Y:S02]  /*e5a0*/  ISETP.LT.OR P4, PT, R34.reuse, 0xf9, !P1 ;  /* 0x000000f92200780c */ /* 0x040fe40004f81670 */
[----:B------:R-:W-:Y:S01]  /*e5b0*/  ISETP.LT.OR P1, PT, R34, 0xfa, !P1 ;  /* 0x000000fa2200780c */ /* 0x000fe20004f21670 */
[----:B--2---:R-:W-:Y:S01]  /*e5c0*/  FMUL R0, R221, UR32 ;  /* 0x00000020dd007c20 */ /* 0x004fe20008400000 */
[----:B------:R-:W-:-:S04]  /*e5d0*/  FMUL R3, R220, UR32 ;  /* 0x00000020dc037c20 */ /* 0x000fc80008400000 */
[----:B0-----:R-:W-:Y:S02]  /*e5e0*/  F2FP.SATFINITE.E4M3.F32.PACK_AB_MERGE_C R7, RZ, R0, RZ ;  /* 0x00000000ff07723e */ /* 0x001fe400048070ff */
[----:B-1----:R-:W-:Y:S01]  /*e5f0*/  F2FP.SATFINITE.E4M3.F32.PACK_AB_MERGE_C R9, RZ, R3, RZ ;  /* 0x00000003ff09723e */ /* 0x002fe200048070ff */
[----:B------:R-:W-:Y:S02]  /*e600*/  FMUL R0, R222, UR32 ;  /* 0x00000020de007c20 */ /* 0x000fe40008400000 */
[----:B------:R0:W-:Y:S01]  /*e610*/  @!P5 STG.E.U8 desc[UR20][R24.64+0xf0], R7 ;  /* 0x0000f0071800d986 */ /* 0x0001e2000c101114 */
[----:B------:R-:W-:-:S03]  /*e620*/  ISETP.LT.OR P5, PT, R34, 0xf2, !P0 ;  /* 0x000000f22200780c */ /* 0x000fc600047a1670 */
[----:B------:R1:W-:Y:S01]  /*e630*/  @!P6 STG.E.U8 desc[UR20][R24.64+0xf1], R9 ;  /* 0x0000f1091800e986 */ /* 0x0003e2000c101114 */
[C---:B------:R-:W-:Y:S02]  /*e640*/  ISETP.LT.OR P6, PT, R34.reuse, 0xf9, !P0 ;  /* 0x000000f92200780c */ /* 0x040fe400047c1670 */
[----:B------:R-:W-:Y:S01]  /*e650*/  F2FP.SATFINITE.E4M3.F32.PACK_AB_MERGE_C R13, RZ, R0, RZ ;  /* 0x00000000ff0d723e */ /* 0x000fe200048070ff */
[----:B------:R-:W-:Y:S01]  /*e660*/  FMUL R0, R223, UR32 ;  /* 0x00000020df007c20 */ /* 0x000fe20008400000 */
[----:B------:R-:W-:Y:S01]  /*e670*/  ISETP.LT.OR P0, PT, R34, 0xfa, !P0 ;  /* 0x000000fa2200780c */ /* 0x000fe20004701670 */
[----:B------:R-:W-:-:S03]  /*e680*/  FMUL R2, R225, UR32 ;  /* 0x00000020e1027c20 */ /* 0x000fc60008400000 */
[----:B0-----:R-:W-:Y:S02]  /*e690*/  F2FP.SATFINITE.E4M3.F32.PACK_AB_MERGE_C R7, RZ, R0, RZ ;  /* 0x00000000ff07723e */ /* 0x001fe400048070ff */
[----:B-1----:R-:W-:Y:S01]  /*e6a0*/  F2FP.SATFINITE.E4M3.F32.PACK_AB_MERGE_C R9, RZ, R2, RZ ;  /* 0x00000002ff09723e */ /* 0x002fe200048070ff */
[----:B---3--:R-:W-:Y:S01]  /*e6b0*/  FMUL R3, R224, UR32 ;  /* 0x00000020e0037c20 */ /* 0x008fe20008400000 */
[----:B----4-:R-:W-:Y:S01]  /*e6c0*/  FMUL R4, R226, UR32 ;  /* 0x00000020e2047c20 */ /* 0x010fe20008400000 */
[----:B------:R-:W-:-:S03]  /*e6d0*/  FMUL R5, R227, UR32 ;  /* 0x00000020e3057c20 */ /* 0x000fc60008400000 */
[----:B------:R-:W-:Y:S02]  /*e6e0*/  F2FP.SATFINITE.E4M3.F32.PACK_AB_MERGE_C R3, RZ, R3, RZ ;  /* 0x00000003ff03723e */ /* 0x000fe400048070ff */
[----:B------:R-:W-:Y:S02]  /*e6f0*/  F2FP.SATFINITE.E4M3.F32.PACK_AB_MERGE_C R11, RZ, R4, RZ ;  /* 0x00000004ff0b723e */ /* 0x000fe400048070ff */
[----:B------:R-:W-:Y:S01]  /*e700*/  F2FP.SATFINITE.E4M3.F32.PACK_AB_MERGE_C R5, RZ, R5, RZ ;  /* 0x00000005ff05723e */ /* 0x000fe200048070ff */
[----:B------:R0:W-:Y:S04]  /*e710*/  @!P3 STG.E.U8 desc[UR20][R26.64+0xf0], R13 ;  /* 0x0000f00d1a00b986 */ /* 0x0001e8000c101114 */
[----:B------:R0:W-:Y:S04]  /*e720*/  @!P5 STG.E.U8 desc[UR20][R26.64+0xf1], R7 ;  /* 0x0000f1071a00d986 */ /* 0x0001e8000c101114 */
[----:B------:R0:W-:Y:S04]  /*e730*/  @!P4 STG.E.U8 desc[UR20][R24.64+0xf8], R9 ;  /* 0x0000f8091800c986 */ /* 0x0001e8000c101114 */
[----:B------:R0:W-:Y:S04]  /*e740*/  @!P1 STG.E.U8 desc[UR20][R24.64+0xf9], R3 ;  /* 0x0000f90318009986 */ /* 0x0001e8000c101114 */
[----:B------:R0:W-:Y:S04]  /*e750*/  @!P6 STG.E.U8 desc[UR20][R26.64+0xf8], R11 ;  /* 0x0000f80b1a00e986 */ /* 0x0001e8000c101114 */
[----:B------:R0:W-:Y:S02]  /*e760*/  @!P0 STG.E.U8 desc[UR20][R26.64+0xf9], R5 ;  /* 0x0000f9051a008986 */ /* 0x0001e4000c101114 */
.L_x_293:
[----:B------:R-:W-:Y:S05]  /*e770*/  BSYNC B0 ;  /* 0x0000000000007941 */ /* 0x000fea0003800000 */
.L_x_35:
[----:B------:R-:W2:Y:S01]  /*e780*/  LDL.LU R22, [R1+0x74] ;  /* 0x0000740001167983 */ /* 0x000ea20000300800 */
[----:B0----5:R-:W-:Y:S01]  /*e790*/  IMAD.U32 R3, RZ, RZ, UR12 ;  /* 0x0000000cff037e24 */ /* 0x021fe2000f8e00ff */
[----:B------:R-:W-:Y:S02]  /*e7a0*/  ULDC.64 UR6, c[0x0][0x650] ;  /* 0x0001940000067ab9 */ /* 0x000fe40000000a00 */
[----:B------:R-:W3:Y:S01]  /*e7b0*/  LDL.LU R19, [R1+0x78] ;  /* 0x0000780001137983 */ /* 0x000ee20000300800 */
[----:B------:R-:W-:Y:S01]  /*e7c0*/  IMAD.U32 R0, RZ, RZ, UR16 ;  /* 0x00000010ff007e24 */ /* 0x000fe2000f8e00ff */
[----:B------:R0:W-:Y:S01]  /*e7d0*/  SYNCS.ARRIVE.TRANS64.A1T0 RZ, [R3+UR28], RZ ;  /* 0x000000ff03ff79a7 */ /* 0x0001e2000810001c */
[----:B------:R-:W-:Y:S02]  /*e7e0*/  IMAD.U32 R2, RZ, RZ, UR16 ;  /* 0x00000010ff027e24 */ /* 0x000fe4000f8e00ff */
[----:B------:R-:W-:Y:S02]  /*e7f0*/  IMAD.MOV.U32 R4, RZ, RZ, -0x1 ;  /* 0xffffffffff047424 */ /* 0x000fe400078e00ff */
[----:B0-----:R-:W-:Y:S01]  /*e800*/  IMAD.U32 R3, RZ, RZ, UR13 ;  /* 0x0000000dff037e24 */ /* 0x001fe2000f8e00ff */
[----:B---3--:R-:W-:-:S02]  /*e810*/  LEA R19, P0, R0, R19, 0x1 ;  /* 0x0000001300137211 */ /* 0x008fc400078008ff */
[----:B------:R-:W-:Y:S02]  /*e820*/  PRMT R0, RZ, 0x7610, R0 ;  /* 0x00007610ff007816 */ /* 0x000fe40000000000 */
[----:B--2---:R-:W-:Y:S01]  /*e830*/  LEA.HI.X R22, R2, R22, R3, 0x1, P0 ;  /* 0x0000001602167211 */ /* 0x004fe200000f0c03 */
[----:B------:R-:W-:Y:S01]  /*e840*/  IMAD.MOV.U32 R2, RZ, RZ, -0x1 ;  /* 0xffffffffff027424 */ /* 0x000fe200078e00ff */
[----:B------:R0:W-:Y:S01]  /*e850*/  STL [R1+0x78], R19 ;  /* 0x0000781301007387 */ /* 0x0001e20000100800 */
[----:B------:R-:W-:Y:S01]  /*e860*/  IMAD.MOV.U32 R3, RZ, RZ, -0x1 ;  /* 0xffffffffff037424 */ /* 0x000fe200078e00ff */
[----:B------:R-:W-:Y:S02]  /*e870*/  ISETP.GE.U32.AND P0, PT, R19, UR6, PT ;  /* 0x0000000613007c0c */ /* 0x000fe4000bf06070 */
[----:B------:R0:W-:Y:S02]  /*e880*/  STL [R1+0x74], R22 ;  /* 0x0000741601007387 */ /* 0x0001e40000100800 */
[----:B------:R-:W-:-:S02]  /*e890*/  ISETP.GE.U32.AND.EX P0, PT, R22, UR7, PT, P0 ;  /* 0x0000000716007c0c */ /* 0x000fc4000bf06100 */
[----:B------:R0:W-:Y:S04]  /*e8a0*/  STL [R1+0x7c], R4 ;  /* 0x00007c0401007387 */ /* 0x0001e80000100800 */
[----:B------:R0:W-:Y:S04]  /*e8b0*/  STL [R1+0x70], R2 ;  /* 0x0000700201007387 */ /* 0x0001e80000100800 */
[----:B------:R0:W-:Y:S03]  /*e8c0*/  STL [R1+0x80], R3 ;  /* 0x0000800301007387 */ /* 0x0001e60000100800 */
[----:B------:R-:W-:Y:S05]  /*e8d0*/  @P0 BRA `(.L_x_294) ;  /* 0x0000000400740947 */ /* 0x000fea0003800000 */
[----:B------:R-:W2:Y:S01]  /*e8e0*/  S2R R14, SR_CTAID.X ;  /* 0x00000000000e7919 */ /* 0x000ea20000002500 */
[----:B------:R-:W3:Y:S01]  /*e8f0*/  LDC.64 R8, c[0x0][0x628] ;  /* 0x00018a00ff087b82 */ /* 0x000ee20000000a00 */
[----:B------:R-:W-:Y:S01]  /*e900*/  ULDC UR6, c[0x0][0x150] ;  /* 0x0000540000067ab9 */ /* 0x000fe20000000800 */
[----:B------:R-:W-:Y:S01]  /*e910*/  IMAD.MOV.U32 R6, RZ, RZ, R19 ;  /* 0x000000ffff067224 */ /* 0x000fe200078e0013 */
[----:B------:R-:W0:Y:S01]  /*e920*/  S2R R16, SR_CTAID.Y ;  /* 0x0000000000107919 */ /* 0x000e220000002600 */
[----:B------:R-:W-:-:S04]  /*e930*/  IMAD.MOV.U32 R7, RZ, RZ, R22 ;  /* 0x000000ffff077224 */ /* 0x000fc800078e0016 */
[----:B------:R-:W0:Y:S08]  /*e940*/  LDC R17, c[0x0][0x144] ;  /* 0x00005100ff117b82 */ /* 0x000e300000000800 */
[----:B------:R-:W0:Y:S08]  /*e950*/  LDC R10, c[0x0][0x630] ;  /* 0x00018c00ff0a7b82 */ /* 0x000e300000000800 */
[----:B------:R-:W0:Y:S01]  /*e960*/  LDC.64 R12, c[0x0][0x620] ;  /* 0x00018800ff0c7b82 */ /* 0x000e220000000a00 */
[----:B---3--:R-:W-:-:S04]  /*e970*/  ISETP.NE.U32.AND P0, PT, R8, RZ, PT ;  /* 0x000000ff0800720c */ /* 0x008fc80003f05070 */
[----:B------:R-:W-:Y:S02]  /*e980*/  ISETP.NE.AND.EX P0, PT, R9, RZ, PT, P0 ;  /* 0x000000ff0900720c */ /* 0x000fe40003f05300 */
[----:B--2---:R-:W-:-:S05]  /*e990*/  I2FP.F32.U32 R0, R14 ;  /* 0x0000000e00007245 */ /* 0x004fca0000201000 */
[----:B------:R-:W-:-:S04]  /*e9a0*/  FMUL R0, R0, UR6 ;  /* 0x0000000600007c20 */ /* 0x000fc80008400000 */
[----:B------:R2:W3:Y:S02]  /*e9b0*/  F2I.U32.TRUNC.NTZ R15, R0 ;  /* 0x00000000000f7305 */ /* 0x0004e4000020f000 */
[----:B------:R-:W-:Y:S05]  /*e9c0*/  @!P0 BRA `(.L_x_295) ;  /* 0x0000000000288947 */ /* 0x000fea0003800000 */
[----:B--2---:R-:W2:Y:S02]  /*e9d0*/  LDC R0, c[0x0][0x634] ;  /* 0x00018d00ff007b82 */ /* 0x004ea40000000800 */
[----:B--2---:R-:W-:-:S05]  /*e9e0*/  IADD3 R7, P0, R19, R0, RZ ;  /* 0x0000000013077210 */ /* 0x004fca0007f1e0ff */
[----:B------:R-:W-:-:S04]  /*e9f0*/  IMAD.X R11, RZ, RZ, R22, P0 ;  /* 0x000000ffff0b7224 */ /* 0x000fc800000e0616 */
[----:B0-----:R-:W-:-:S04]  /*ea00*/  IMAD.WIDE.U32 R2, R11, R8, RZ ;  /* 0x000000080b027225 */ /* 0x001fc800078e00ff */
[----:B------:R-:W-:-:S04]  /*ea10*/  IMAD.WIDE.U32 R4, P0, R7, R9, R2 ;  /* 0x0000000907047225 */ /* 0x000fc80007800002 */
[----:B------:R-:W-:-:S04]  /*ea20*/  IMAD.WIDE.U32 R2, R7, R8, RZ ;  /* 0x0000000807027225 */ /* 0x000fc800078e00ff */
[----:B------:R-:W-:Y:S01]  /*ea30*/  IMAD.X R7, RZ, RZ, RZ, P0 ;  /* 0x000000ffff077224 */ /* 0x000fe200000e06ff */
[----:B------:R-:W-:Y:S01]  /*ea40*/  IADD3 RZ, P0, R3, R4, RZ ;  /* 0x0000000403ff7210 */ /* 0x000fe20007f1e0ff */
[----:B------:R-:W-:-:S04]  /*ea50*/  IMAD.MOV.U32 R6, RZ, RZ, R5 ;  /* 0x000000ffff067224 */ /* 0x000fc800078e0005 */
[----:B------:R-:W-:-:S08]  /*ea60*/  IMAD.WIDE.U32.X R6, R11, R9, R6, P0 ;  /* 0x000000090b067225 */ /* 0x000fd000000e0406 */
.L_x_295:
[-CC-:B0-----:R-:W-:Y:S01]  /*ea70*/  SHF.R.U64 R11, R6, R10.reuse, R7.reuse ;  /* 0x0000000a060b7219 */ /* 0x181fe20000001207 */
[----:B------:R-:W0:Y:S01]  /*ea80*/  LDC.64 R20, c[0x0][0x640] ;  /* 0x00019000ff147b82 */ /* 0x000e220000000a00 */
[----:B--2---:R-:W-:Y:S01]  /*ea90*/  SHF.R.U32.HI R0, RZ, R10, R7 ;  /* 0x0000000aff007219 */ /* 0x004fe20000011607 */
[----:B------:R-:W-:Y:S01]  /*eaa0*/  IMAD.MOV.U32 R2, RZ, RZ, R19 ;  /* 0x000000ffff027224 */ /* 0x000fe200078e0013 */
[----:B------:R-:W-:Y:S01]  /*eab0*/  IADD3 R5, P0, RZ, -R11, RZ ;  /* 0x8000000bff057210 */ /* 0x000fe20007f1e0ff */
[----:B---3--:R-:W-:Y:S01]  /*eac0*/  IMAD.MOV R15, RZ, RZ, -R15 ;  /* 0x000000ffff0f7224 */ /* 0x008fe200078e0a0f */
[----:B------:R-:W-:Y:S01]  /*ead0*/  ULDC UR6, c[0x0][0x154] ;  /* 0x0000550000067ab9 */ /* 0x000fe20000000800 */
[----:B------:R-:W-:Y:S02]  /*eae0*/  IMAD.MOV.U32 R7, RZ, RZ, 0x1 ;  /* 0x00000001ff077424 */ /* 0x000fe400078e00ff */
[----:B------:R-:W2:Y:S01]  /*eaf0*/  LDC R4, c[0x0][0x618] ;  /* 0x00018600ff047b82 */ /* 0x000ea20000000800 */
[----:B------:R-:W-:-:S02]  /*eb00*/  IMAD.X R3, RZ, RZ, ~R0, P0 ;  /* 0x000000ffff037224 */ /* 0x000fc400000e0e00 */
[----:B------:R-:W-:Y:S02]  /*eb10*/  IMAD R17, R17, R15, R14 ;  /* 0x0000000f11117224 */ /* 0x000fe400078e020e */
[-C--:B------:R-:W-:Y:S02]  /*eb20*/  IMAD R0, R3, R12.reuse, RZ ;  /* 0x0000000c03007224 */ /* 0x080fe400078e02ff */
[----:B------:R-:W-:Y:S01]  /*eb30*/  IMAD.MOV.U32 R3, RZ, RZ, R22 ;  /* 0x000000ffff037224 */ /* 0x000fe200078e0016 */
[----:B------:R-:W3:Y:S01]  /*eb40*/  LDC R6, c[0x0][0x608] ;  /* 0x00018200ff067b82 */ /* 0x000ee20000000800 */
[----:B------:R-:W-:-:S04]  /*eb50*/  IMAD.WIDE.U32 R2, R5, R12, R2 ;  /* 0x0000000c05027225 */ /* 0x000fc800078e0002 */
[----:B------:R-:W-:-:S03]  /*eb60*/  IMAD R5, R5, R13, R0 ;  /* 0x0000000d05057224 */ /* 0x000fc600078e0200 */
[----:B------:R-:W5:Y:S01]  /*eb70*/  LDC R18, c[0x0][0x658] ;  /* 0x00019600ff127b82 */ /* 0x000f620000000800 */
[----:B------:R-:W-:Y:S01]  /*eb80*/  I2FP.F32.U32 R0, R16 ;  /* 0x0000001000007245 */ /* 0x000fe20000201000 */
[----:B------:R-:W-:Y:S01]  /*eb90*/  IMAD.IADD R3, R3, 0x1, R5 ;  /* 0x0000000103037824 */ /* 0x000fe200078e0205 */
[----:B0-----:R-:W-:Y:S01]  /*eba0*/  ISETP.NE.U32.AND P0, PT, R20, RZ, PT ;  /* 0x000000ff1400720c */ /* 0x001fe20003f05070 */
[----:B------:R-:W-:Y:S02]  /*ebb0*/  IMAD.MOV.U32 R5, RZ, RZ, -0x1 ;  /* 0xffffffffff057424 */ /* 0x000fe400078e00ff */
[----:B------:R-:W-:Y:S02]  /*ebc0*/  FMUL R0, R0, UR6 ;  /* 0x0000000600007c20 */ /* 0x000fe40008400000 */
[----:B------:R-:W0:Y:S01]  /*ebd0*/  LDC R15, c[0x0][0x148] ;  /* 0x00005200ff0f7b82 */ /* 0x000e220000000800 */
[----:B--2---:R-:W-:Y:S01]  /*ebe0*/  SHF.R.U64 R10, R2, R4, R3 ;  /* 0x00000004020a7219 */ /* 0x004fe20000001203 */
[----:B------:R2:W0:Y:S01]  /*ebf0*/  F2I.U32.TRUNC.NTZ R13, R0 ;  /* 0x00000000000d7305 */ /* 0x000422000020f000 */
[----:B------:R-:W-:-:S02]  /*ec00*/  ISETP.NE.AND.EX P0, PT, R21, RZ, PT, P0 ;  /* 0x000000ff1500720c */ /* 0x000fc40003f05300 */
[----:B------:R-:W-:-:S03]  /*ec10*/  SHF.R.U32.HI R3, RZ, R4, R3 ;  /* 0x00000004ff037219 */ /* 0x000fc60000011603 */
[----:B------:R-:W0:Y:S01]  /*ec20*/  LDC R14, c[0x0][0x600] ;  /* 0x00018000ff0e7b82 */ /* 0x000e220000000800 */
[-CC-:B---3--:R-:W-:Y:S02]  /*ec30*/  SHF.R.U64 R8, R10, R6.reuse, R3.reuse ;  /* 0x000000060a087219 */ /* 0x188fe40000001203 */
[----:B------:R-:W-:-:S05]  /*ec40*/  SHF.R.U32.HI R3, RZ, R6, R3 ;  /* 0x00000006ff037219 */ /* 0x000fca0000011603 */
[----:B------:R-:W3:Y:S01]  /*ec50*/  LDC R22, c[0x0][0x648] ;  /* 0x00019200ff167b82 */ /* 0x000ee20000000800 */
[-CC-:B-----5:R-:W-:Y:S02]  /*ec60*/  SHF.R.U64 R12, R8, R18.reuse, R3.reuse ;  /* 0x00000012080c7219 */ /* 0x1a0fe40000001203 */
[-C--:B------:R-:W-:Y:S02]  /*ec70*/  SHF.L.U32 R5, R5, R18.reuse, RZ ;  /* 0x0000001205057219 */ /* 0x080fe400000006ff */
[-C--:B------:R-:W-:Y:S01]  /*ec80*/  SHF.R.U32.HI R3, RZ, R18.reuse, R3 ;  /* 0x00000012ff037219 */ /* 0x080fe20000011603 */
[----:B------:R-:W-:Y:S01]  /*ec90*/  IMAD.MOV.U32 R2, RZ, RZ, R12 ;  /* 0x000000ffff027224 */ /* 0x000fe200078e000c */
[----:B------:R-:W-:Y:S01]  /*eca0*/  SHF.L.U32 R18, R7, R18, RZ ;  /* 0x0000001207127219 */ /* 0x000fe200000006ff */
[----:B------:R-:W0:Y:S01]  /*ecb0*/  LDC R23, c[0x0][0x638] ;  /* 0x00018e00ff177b82 */ /* 0x000e220000000800 */
[----:B------:R-:W-:-:S07]  /*ecc0*/  LOP3.LUT R19, RZ, R5, RZ, 0x33, !PT ;  /* 0x00000005ff137212 */ /* 0x000fce00078e33ff */
[----:B------:R-:W0:Y:S01]  /*ecd0*/  LDC R24, c[0x0][0x610] ;  /* 0x00018400ff187b82 */ /* 0x000e220000000800 */
[----:B--2---:R-:W-:Y:S05]  /*ece0*/  @!P0 BRA `(.L_x_296) ;  /* 0x0000000000288947 */ /* 0x004fea0003800000 */
        /* <DEDUP_REMOVED lines=10> */
.L_x_296:
[----:B---3--:R-:W-:Y:S01]  /*ed90*/  SHF.R.U64 R0, R2, R22, R3 ;  /* 0x0000001602007219 */ /* 0x008fe20000001203 */
[----:B0-----:R-:W-:Y:S01]  /*eda0*/  VIADD R7, R14, 0xffffffff ;  /* 0xffffffff0e077836 */ /* 0x001fe20000000000 */
[----:B------:R-:W-:Y:S01]  /*edb0*/  LOP3.LUT R5, R8, R19, RZ, 0xc0, !PT ;  /* 0x0000001308057212 */ /* 0x000fe200078ec0ff */
[----:B------:R-:W-:Y:S02]  /*edc0*/  IMAD.MOV R13, RZ, RZ, -R13 ;  /* 0x000000ffff0d7224 */ /* 0x000fe400078e0a0d */
[----:B------:R-:W-:Y:S02]  /*edd0*/  IMAD.MOV R3, RZ, RZ, -R0 ;  /* 0x000000ffff037224 */ /* 0x000fe400078e0a00 */
[----:B------:R-:W-:Y:S01]  /*ede0*/  IMAD R2, R18, R0, R5 ;  /* 0x0000000012027224 */ /* 0x000fe200078e0205 */
[----:B------:R-:W-:Y:S01]  /*edf0*/  LOP3.LUT R5, R10, R7, RZ, 0xc0, !PT ;  /* 0x000000070a057212 */ /* 0x000fe200078ec0ff */
[----:B------:R-:W-:Y:S02]  /*ee00*/  @P2 IMAD R17, R15, R13, R16 ;  /* 0x0000000d0f112224 */ /* 0x000fe400078e0210 */
[----:B------:R-:W-:-:S02]  /*ee10*/  IMAD R0, R3, R23, R12 ;  /* 0x0000001703007224 */ /* 0x000fc400078e020c */
[----:B------:R-:W-:Y:S02]  /*ee20*/  IMAD.MOV.U32 R4, RZ, RZ, 0x1 ;  /* 0x00000001ff047424 */ /* 0x000fe400078e00ff */
[----:B------:R-:W-:Y:S02]  /*ee30*/  IMAD R2, R2, R24, R17 ;  /* 0x0000001802027224 */ /* 0x000fe400078e0211 */
[----:B------:R-:W-:Y:S01]  /*ee40*/  IMAD R3, R0, R14, R5 ;  /* 0x0000000e00037224 */ /* 0x000fe200078e0205 */
[----:B------:R-:W-:-:S04]  /*ee50*/  PRMT R0, R4, 0x7610, R0 ;  /* 0x0000761004007816 */ /* 0x000fc80000000000 */
[----:B------:R-:W-:Y:S02]  /*ee60*/  SEL R4, R3, R2, !P2 ;  /* 0x0000000203047207 */ /* 0x000fe40005000000 */
[----:B------:R-:W-:-:S03]  /*ee70*/  SEL R2, R2, R3, !P2 ;  /* 0x0000000302027207 */ /* 0x000fc60005000000 */
[----:B------:R2:W-:Y:S04]  /*ee80*/  STL [R1+0x80], R4 ;  /* 0x0000800401007387 */ /* 0x0005e80000100800 */
[----:B------:R2:W-:Y:S04]  /*ee90*/  STL [R1+0x70], R11 ;  /* 0x0000700b01007387 */ /* 0x0005e80000100800 */
[----:B------:R2:W-:Y:S02]  /*eea0*/  STL [R1+0x7c], R2 ;  /* 0x00007c0201007387 */ /* 0x0005e40000100800 */
.L_x_294:
[----:B------:R-:W-:Y:S01]  /*eeb0*/  LOP3.LUT P0, RZ, R0, 0xff, RZ, 0xc0, !PT ;  /* 0x000000ff00ff7812 */ /* 0x000fe2000780c0ff */
[----:B------:R-:W-:-:S12]  /*eec0*/  ULOP3.LUT UR27, UR27, 0x1, URZ, 0x3c, !UPT ;  /* 0x000000011b1b7892 */ /* 0x000fd8000f8e3c3f */
[----:B------:R-:W-:Y:S05]  /*eed0*/  @P0 BRA `(.L_x_297) ;  /* 0xffffff2400a80947 */ /* 0x000fea000383ffff */
[----:B------:R-:W-:Y:S05]  /*eee0*/  EXIT ;  /* 0x000000000000794d */ /* 0x000fea0003800000 */
.L_x_13:
[----:B------:R-:W-:-:S08]  /*eef0*/  ISETP.NE.AND P0, PT, RZ, UR6, PT ;  /* 0x00000006ff007c0c */ /* 0x000fd0000bf05270 */
[----:B0123--:R-:W0:-:S00]  /*ef00*/  USETMAXREG.DEALLOC.CTAPOOL 0x28 ;  /* 0x00000028000079c8 */ /* 0x00fe0000080e0500 */
[----:B------:R-:W-:Y:S05]  /*ef10*/  @P0 EXIT ;  /* 0x000000000000094d */ /* 0x000fea0003800000 */
[----:B0-----:R-:W-:Y:S01]  /*ef20*/  LOP3.LUT P0, RZ, R0, 0xff, RZ, 0xc0, !PT ;  /* 0x000000ff00ff7812 */ /* 0x001fe2000780c0ff */
[----:B------:R-:W-:Y:S02]  /*ef30*/  IMAD.MOV.U32 R0, RZ, RZ, 0x1 ;  /* 0x00000001ff007424 */ /* 0x000fe400078e00ff */
[----:B------:R-:W-:-:S10]  /*ef40*/  IMAD.MOV.U32 R8, RZ, RZ, RZ ;  /* 0x000000ffff087224 */ /* 0x000fd400078e00ff */
[----:B------:R-:W-:Y:S05]  /*ef50*/  @!P0 BRA `(.L_x_298) ;  /* 0x0000000c00408947 */ /* 0x000fea0003800000 */
[----:B------:R-:W-:Y:S01]  /*ef60*/  LOP3.LUT P0, RZ, R3, 0x1f, RZ, 0xc0, !PT ;  /* 0x0000001f03ff7812 */ /* 0x000fe2000780c0ff */
[----:B------:R-:W-:Y:S01]  /*ef70*/  ULDC UR5, c[0x0][0x658] ;  /* 0x0001960000057ab9 */ /* 0x000fe20000000800 */
[----:B------:R-:W-:Y:S01]  /*ef80*/  UMOV UR6, 0xffffffff ;  /* 0xffffffff00067882 */ /* 0x000fe20000000000 */
[----:B------:R-:W-:Y:S01]  /*ef90*/  BSSY B0, `(.L_x_298) ;  /* 0x00000cc000007945 */ /* 0x000fe20003800000 */
[----:B------:R-:W-:Y:S01]  /*efa0*/  USHF.L.U32 UR6, UR6, UR5, URZ ;  /* 0x0000000506067299 */ /* 0x000fe2000800063f */
[C---:B------:R-:W-:Y:S01]  /*efb0*/  ISETP.NE.AND P3, PT, R2.reuse, RZ, PT ;  /* 0x000000ff0200720c */ /* 0x040fe20003f65270 */
[----:B------:R-:W-:Y:S01]  /*efc0*/  IMAD.MOV.U32 R9, RZ, RZ, 0x1 ;  /* 0x00000001ff097424 */ /* 0x000fe200078e00ff */
[----:B------:R-:W-:Y:S01]  /*efd0*/  ISETP.NE.OR P0, PT, R2, RZ, !P0 ;  /* 0x000000ff0200720c */ /* 0x000fe20004705670 */
[----:B------:R-:W-:Y:S01]  /*efe0*/  IMAD.MOV.U32 R0, RZ, RZ, 0x1 ;  /* 0x00000001ff007424 */ /* 0x000fe200078e00ff */
[----:B------:R-:W-:Y:S01]  /*eff0*/  ULDC UR4, c[0x0][0x600] ;  /* 0x0001800000047ab9 */ /* 0x000fe20000000800 */
[----:B------:R-:W-:Y:S01]  /*f000*/  IMAD.MOV.U32 R8, RZ, RZ, RZ ;  /* 0x000000ffff087224 */ /* 0x000fe200078e00ff */
[----:B------:R-:W-:Y:S01]  /*f010*/  UMOV UR7, 0x1 ;  /* 0x0000000100077882 */ /* 0x000fe20000000000 */
[----:B------:R-:W-:-:S02]  /*f020*/  UIADD3 UR26, UR14, 0x1, URZ ;  /* 0x000000010e1a7890 */ /* 0x000fc4000fffe03f */
[----:B------:R-:W-:Y:S02]  /*f030*/  ULOP3.LUT UR27, UR15, 0x2, URZ, 0xfc, !UPT ;  /* 0x000000020f1b7892 */ /* 0x000fe4000f8efc3f */
[----:B------:R-:W-:Y:S02]  /*f040*/  UIADD3 UR20, UR4, -0x1, URZ ;  /* 0xffffffff04147890 */ /* 0x000fe4000fffe03f */
[----:B------:R-:W-:Y:S02]  /*f050*/  USHF.L.U32 UR22, UR7, UR5, URZ ;  /* 0x0000000507167299 */ /* 0x000fe4000800063f */
[----:B------:R-:W-:Y:S01]  /*f060*/  ULOP3.LUT UR21, URZ, UR6, URZ, 0x33, !UPT ;  /* 0x000000063f157292 */ /* 0x000fe2000f8e333f */
[----:B------:R-:W-:-:S11]  /*f070*/  ULDC.64 UR24, c[0x0][0x198] ;  /* 0x0000660000187ab9 */ /* 0x000fd60000000a00 */
.L_x_310:
[----:B------:R-:W-:-:S03]  /*f080*/  UMOV UR4, 0xffffffff ;  /* 0xffffffff00047882 */ /* 0x000fc60000000000 */
[----:B01----:R-:W-:Y:S05]  /*f090*/  BRA.DIV UR4, `(.L_x_299) ;  /* 0x0000001204407947 */ /* 0x003fea000b800000 */
[----:B------:R-:W-:-:S13]  /*f0a0*/  ELECT P1, URZ, PT ;  /* 0x00000000003f782f */ /* 0x000fda0003820000 */
.L_x_324:
[----:B------:R-:W0:Y:S01]  /*f0b0*/  LDC R2, c[0x0][0x28c] ;  /* 0x0000a300ff027b82 */ /* 0x000e220000000800 */
[----:B------:R-:W-:Y:S01]  /*f0c0*/  BSSY B1, `(.L_x_300) ;  /* 0x000003b000017945 */ /* 0x000fe20003800000 */
[----:B0-----:R-:W-:-:S13]  /*f0d0*/  ISETP.LT.OR P1, PT, R2, 0x1, !P1 ;  /* 0x000000010200780c */ /* 0x001fda0004f21670 */
[----:B------:R-:W-:Y:S05]  /*f0e0*/  @P1 BRA `(.L_x_301) ;  /* 0x0000000000e01947 */ /* 0x000fea0003800000 */
[----:B------:R-:W2:Y:S04]  /*f0f0*/  LDL.LU R4, [R1+0x80] ;  /* 0x0000800001047983 */ /* 0x000ea80000300800 */
[----:B------:R-:W3:Y:S01]  /*f100*/  LDL.LU R3, [R1+0x7c] ;  /* 0x00007c0001037983 */ /* 0x000ee20000300800 */
[----:B------:R-:W-:Y:S02]  /*f110*/  IMAD.MOV.U32 R12, RZ, RZ, RZ ;  /* 0x000000ffff0c7224 */ /* 0x000fe400078e00ff */
[----:B------:R-:W-:Y:S02]  /*f120*/  IMAD.U32 R13, RZ, RZ, UR26 ;  /* 0x0000001aff0d7e24 */ /* 0x000fe4000f8e00ff */
[----:B------:R-:W-:Y:S02]  /*f130*/  IMAD.MOV.U32 R2, RZ, RZ, R0 ;  /* 0x000000ffff027224 */ /* 0x000fe400078e0000 */
[----:B--2---:R-:W-:-:S02]  /*f140*/  IMAD.SHL.U32 R6, R4, 0x100, RZ ;  /* 0x0000010004067824 */ /* 0x004fc400078e00ff */
[----:B---3--:R-:W-:Y:S02]  /*f150*/  IMAD.SHL.U32 R7, R3, 0x40, RZ ;  /* 0x0000004003077824 */ /* 0x008fe400078e00ff */
[----:B------:R-:W-:-:S07]  /*f160*/  IMAD.MOV.U32 R3, RZ, RZ, R8 ;  /* 0x000000ffff037224 */ /* 0x000fce00078e0008 */
.L_x_305:
[----:B------:R-:W0:Y:S01]  /*f170*/  S2R R5, SR_CgaCtaId ;  /* 0x0000000000057919 */ /* 0x000e220000008800 */
[----:B------:R-:W-:-:S04]  /*f180*/  MOV R4, 0x400 ;  /* 0x0000040000047802 */ /* 0x000fc80000000f00 */
[----:B0-----:R-:W-:Y:S02]  /*f190*/  LEA R10, R5, R4, 0x18 ;  /* 0x00000004050a7211 */ /* 0x001fe400078ec0ff */
[----:B------:R-:W-:Y:S01]  /*f1a0*/  SHF.L.U32 R4, R2, 0x1f, RZ ;  /* 0x0000001f02047819 */ /* 0x000fe200000006ff */
[----:B------:R-:W0:Y:S02]  /*f1b0*/  @!P3 LDC R5, c[0x0][0x500] ;  /* 0x00014000ff05bb82 */ /* 0x000e240000000800 */
[----:B------:R-:W-:-:S04]  /*f1c0*/  IMAD R11, R3, 0x8, R10 ;  /* 0x00000008030b7824 */ /* 0x000fc800078e020a */
[----:B------:R-:W1:Y:S02]  /*f1d0*/  SYNCS.PHASECHK.TRANS64.TRYWAIT P1, [R11+URZ+0x28], R4 ;  /* 0x000028040b0075a7 */ /* 0x000e64000802017f */
[----:B-1----:R-:W-:Y:S05]  /*f1e0*/  @!P1 BRA `(.L_x_302) ;  /* 0x00000010000c9947 */ /* 0x002fea0003800000 */
.L_x_325:
[----:B------:R-:W-:Y:S01]  /*f1f0*/  UPRMT UR4, UR27, 0x9910, URZ ;  /* 0x000099101b047896 */ /* 0x000fe2000800003f */
[----:B0-----:R0:W-:Y:S03]  /*f200*/  @!P3 SYNCS.ARRIVE.TRANS64 RZ, [R11+URZ], R5 ;  /* 0x000000050bffb9a7 */ /* 0x0011e6000800003f */
[----:B------:R-:W-:-:S06]  /*f210*/  UISETP.NE.AND UP0, UPT, UR4, 0x2, UPT ;  /* 0x000000020400788c */ /* 0x000fcc000bf05270 */
[----:B------:R-:W-:-:S13]  /*f220*/  PLOP3.LUT P1, PT, PT, PT, UP0, 0x80, 0x0 ;  /* 0x000000000000781c */ /* 0x000fda0003f2f008 */
[----:B0-----:R-:W-:Y:S05]  /*f230*/  @P1 BRA `(.L_x_303) ;  /* 0x0000000000041947 */ /* 0x001fea0003800000 */
[----:B------:R-:W-:Y:S01]  /*f240*/  BPT.TRAP 0x1 ;  /* 0x000000040000795c */ /* 0x000fe20000300000 */
.L_x_303:
[----:B------:R-:W-:Y:S05]  /*f250*/  @P0 BRA `(.L_x_304) ;  /* 0x0000000000040947 */ /* 0x000fea0003800000 */
[----:B------:R-:W-:Y:S01]  /*f260*/  BPT.TRAP 0x1 ;  /* 0x000000040000795c */ /* 0x000fe20000300000 */
.L_x_304:
[----:B------:R-:W2:Y:S01]  /*f270*/  LDL R5, [R1+0x70] ;  /* 0x0000700001057983 */ /* 0x000ea20000100800 */
[--C-:B-1----:R-:W-:Y:S01]  /*f280*/  IMAD R4, R3, 0x2000, R10.reuse ;  /* 0x0000200003047824 */ /* 0x102fe200078e020a */
[----:B------:R-:W-:Y:S01]  /*f290*/  R2UR UR9, R11 ;  /* 0x000000000b0972ca */ /* 0x000fe200000e0000 */
[----:B------:R-:W-:Y:S01]  /*f2a0*/  IMAD R10, R3, 0x8000, R10 ;  /* 0x00008000030a7824 */ /* 0x000fe200078e020a */
[----:B------:R-:W-:Y:S01]  /*f2b0*/  UIADD3 UR4, UP0, UR24, 0xf0, URZ ;  /* 0x000000f018047890 */ /* 0x000fe2000ff1e03f */
[----:B------:R-:W-:Y:S01]  /*f2c0*/  VIADD R13, R13, 0xffffffff ;  /* 0xffffffff0d0d7836 */ /* 0x000fe20000000000 */
[----:B------:R-:W-:Y:S01]  /*f2d0*/  R2UR UR5, R4 ;  /* 0x00000000040572ca */ /* 0x000fe200000e0000 */
[----:B------:R-:W-:Y:S01]  /*f2e0*/  UIADD3 UR28, UP1, UR24, 0x1f0, URZ ;  /* 0x000001f0181c7890 */ /* 0x000fe2000ff3e03f */
[----:B------:R-:W-:Y:S01]  /*f2f0*/  R2UR UR8, R10 ;  /* 0x000000000a0872ca */ /* 0x000fe200000e0000 */
[----:B------:R-:W-:Y:S01]  /*f300*/  VIADD R3, R3, 0x1 ;  /* 0x0000000103037836 */ /* 0x000fe20000000000 */
[----:B------:R-:W-:Y:S01]  /*f310*/  R2UR UR11, R7 ;  /* 0x00000000070b72ca */ /* 0x000fe200000e0000 */
[----:B------:R-:W-:Y:S01]  /*f320*/  UIADD3.X UR29, URZ, UR25, URZ, UP1, !UPT ;  /* 0x000000193f1d7290 */ /* 0x000fe20008ffe43f */
[----:B------:R-:W-:Y:S01]  /*f330*/  R2UR UR10, R12 ;  /* 0x000000000c0a72ca */ /* 0x000fe200000e0000 */
[----:B------:R-:W-:Y:S01]  /*f340*/  UMOV UR6, 0x0 ;  /* 0x0000000000067882 */ /* 0x000fe20000000000 */
[----:B------:R-:W-:Y:S01]  /*f350*/  R2UR UR23, R6 ;  /* 0x00000000061772ca */ /* 0x000fe200000e0000 */
[----:B------:R-:W-:Y:S01]  /*f360*/  UMOV UR7, 0x10000000 ;  /* 0x1000000000077882 */ /* 0x000fe20000000000 */
[----:B------:R-:W-:Y:S01]  /*f370*/  ISETP.GT.AND P4, PT, R13, 0x1, PT ;  /* 0x000000010d00780c */ /* 0x000fe20003f84270 */
[----:B------:R-:W-:Y:S01]  /*f380*/  VIADD R12, R12, 0x80 ;  /* 0x000000800c0c7836 */ /* 0x000fe20000000000 */
[----:B------:R-:W-:Y:S01]  /*f390*/  ISETP.NE.AND P1, PT, R3, 0x5, PT ;  /* 0x000000050300780c */ /* 0x000fe20003f25270 */
[----:B------:R-:W-:-:S02]  /*f3a0*/  UIADD3 UR18, UR5, 0x180, URZ ;  /* 0x0000018005127890 */ /* 0x000fc4000fffe03f */
[----:B------:R-:W-:Y:S01]  /*f3b0*/  UIADD3.X UR5, URZ, UR25, URZ, UP0, !UPT ;  /* 0x000000193f057290 */ /* 0x000fe200087fe43f */
[----:B------:R-:W-:Y:S01]  /*f3c0*/  SEL R3, R3, RZ, P1 ;  /* 0x000000ff03037207 */ /* 0x000fe20000800000 */
[----:B------:R-:W-:-:S03]  /*f3d0*/  UIADD3 UR19, UR8, 0xa180, URZ ;  /* 0x0000a18008137890 */ /* 0x000fc6000fffe03f */
[----:B------:R-:W-:Y:S01]  /*f3e0*/  UMOV UR8, UR18 ;  /* 0x0000001200087c82 */ /* 0x000fe20008000000 */
[----:B--2---:R-:W-:Y:S02]  /*f3f0*/  R2UR UR12, R5 ;  /* 0x00000000050c72ca */ /* 0x004fe400000e0000 */
[----:B------:R-:W-:-:S04]  /*f400*/  SEL R5, RZ, 0x1, P1 ;  /* 0x00000001ff057807 */ /* 0x000fc80000800000 */
[----:B------:R-:W-:-:S07]  /*f410*/  LOP3.LUT R2, R2, R5, RZ, 0x3c, !PT ;  /* 0x0000000502027212 */ /* 0x000fce00078e3cff */
[----:B------:R0:W-:Y:S02]  /*f420*/  UTMALDG.3D [UR8], [UR4], desc[UR6] ;  /* 0x00000608040075b4 */ /* 0x0001e40008011000 */
[----:B0-----:R-:W-:Y:S01]  /*f430*/  UMOV UR8, UR19 ;  /* 0x0000001300087c82 */ /* 0x001fe20008000000 */
[----:B------:R-:W-:Y:S02]  /*f440*/  UMOV UR11, UR23 ;  /* 0x00000017000b7c82 */ /* 0x000fe40008000000 */
[----:B------:R0:W-:Y:S02]  /*f450*/  UTMALDG.3D [UR8], [UR28], desc[UR6] ;  /* 0x000006081c0075b4 */ /* 0x0001e40008011000 */
[----:B0-----:R-:W-:Y:S05]  /*f460*/  @P4 BRA `(.L_x_305) ;  /* 0xfffffffc00404947 */ /* 0x001fea000383ffff */
.L_x_301:
[----:B------:R-:W-:Y:S05]  /*f470*/  BSYNC B1 ;  /* 0x0000000000017941 */ /* 0x000fea0003800000 */
.L_x_300:
[----:B------:R-:W2:Y:S01]  /*f480*/  LDL.LU R15, [R1+0x74] ;  /* 0x00007400010f7983 */ /* 0x000ea20000300800 */
[----:B------:R-:W-:Y:S01]  /*f490*/  LOP3.LUT P5, RZ, R9, 0xff, RZ, 0xc0, !PT ;  /* 0x000000ff09ff7812 */ /* 0x000fe200078ac0ff */
[----:B------:R-:W-:Y:S01]  /*f4a0*/  VIADD R8, R8, UR14 ;  /* 0x0000000e08087c36 */ /* 0x000fe20008000000 */
[----:B------:R-:W-:Y:S01]  /*f4b0*/  UISETP.GE.U32.AND UP0, UPT, UR14, 0x5, UPT ;  /* 0x000000050e00788c */ /* 0x000fe2000bf06070 */
[----:B------:R-:W3:Y:S01]  /*f4c0*/  LDL.LU R14, [R1+0x78] ;  /* 0x00007800010e7983 */ /* 0x000ee20000300800 */
[----:B------:R-:W-:Y:S01]  /*f4d0*/  IMAD.U32 R5, RZ, RZ, UR14 ;  /* 0x0000000eff057e24 */ /* 0x000fe2000f8e00ff */
[----:B------:R-:W-:Y:S01]  /*f4e0*/  ULDC.64 UR4, c[0x0][0x650] ;  /* 0x0001940000047ab9 */ /* 0x000fe20000000a00 */
[----:B------:R-:W-:Y:S01]  /*f4f0*/  ISETP.GT.U32.AND P1, PT, R8, 0x4, PT ;  /* 0x000000040800780c */ /* 0x000fe20003f24070 */
[----:B------:R-:W-:Y:S01]  /*f500*/  BSSY B1, `(.L_x_306) ;  /* 0x0000072000017945 */ /* 0x000fe20003800000 */
[----:B------:R-:W-:Y:S02]  /*f510*/  PLOP3.LUT P4, PT, PT, PT, UP0, 0x80, 0x0 ;  /* 0x000000000000781c */ /* 0x000fe40003f8f008 */
[----:B------:R-:W-:-:S02]  /*f520*/  ISETP.LT.U32.AND P1, PT, R5, 0x5, P1 ;  /* 0x000000050500780c */ /* 0x000fc40000f21070 */
[----:B------:R-:W-:Y:S01]  /*f530*/  PRMT R9, RZ, 0x7610, R9 ;  /* 0x00007610ff097816 */ /* 0x000fe20000000009 */
[----:B------:R-:W0:Y:S01]  /*f540*/  @P5 S2R R3, SR_CgaCtaId ;  /* 0x0000000000035919 */ /* 0x000e220000008800 */
[----:B------:R-:W-:-:S04]  /*f550*/  @P5 MOV R2, 0x400 ;  /* 0x0000040000025802 */ /* 0x000fc80000000f00 */
[----:B0-----:R-:W-:Y:S01]  /*f560*/  @P5 LEA R4, R3, R2, 0x18 ;  /* 0x0000000203045211 */ /* 0x001fe200078ec0ff */
[----:B------:R-:W-:-:S03]  /*f570*/  IMAD.WIDE.U32 R2, R8, -0x33333333, RZ ;  /* 0xcccccccd08027825 */ /* 0x000fc600078e00ff */
[----:B------:R0:W-:Y:S02]  /*f580*/  @P5 SYNCS.ARRIVE.TRANS64.A1T0 RZ, [R4+URZ+0x88], RZ ;  /* 0x000088ff04ff59a7 */ /* 0x0001e4000810003f */
[----:B------:R-:W-:Y:S02]  /*f590*/  SHF.R.U32.HI R5, RZ, 0x2, R3 ;  /* 0x00000002ff057819 */ /* 0x000fe40000011603 */
[----:B------:R-:W-:Y:S02]  /*f5a0*/  SEL R3, RZ, 0x1, !P1 ;  /* 0x00000001ff037807 */ /* 0x000fe40004800000 */
[----:B------:R-:W-:Y:S01]  /*f5b0*/  PRMT R2, RZ, 0x7610, R2 ;  /* 0x00007610ff027816 */ /* 0x000fe20000000002 */
[----:B------:R-:W-:Y:S01]  /*f5c0*/  IMAD R8, R5, -0x5, R8 ;  /* 0xfffffffb05087824 */ /* 0x000fe200078e0208 */
[----:B------:R-:W-:Y:S01]  /*f5d0*/  LOP3.LUT R0, R0, R3, RZ, 0x3c, !PT ;  /* 0x0000000300007212 */ /* 0x000fe200078e3cff */
[----:B0-----:R-:W-:Y:S02]  /*f5e0*/  IMAD.MOV.U32 R4, RZ, RZ, -0x1 ;  /* 0xffffffffff047424 */ /* 0x001fe400078e00ff */
[----:B------:R-:W-:Y:S01]  /*f5f0*/  IMAD.MOV.U32 R3, RZ, RZ, -0x1 ;  /* 0xffffffffff037424 */ /* 0x000fe200078e00ff */
[----:B------:R-:W-:Y:S01]  /*f600*/  @P4 LOP3.LUT R0, R0, 0x1, R5, 0x78, !PT ;  /* 0x0000000100004812 */ /* 0x000fe200078e7805 */
[----:B------:R-:W-:Y:S01]  /*f610*/  IMAD.MOV.U32 R5, RZ, RZ, -0x1 ;  /* 0xffffffffff057424 */ /* 0x000fe200078e00ff */
[----:B---3--:R-:W-:-:S04]  /*f620*/  IADD3 R14, P5, R14, UR16, RZ ;  /* 0x000000100e0e7c10 */ /* 0x008fc8000ffbe0ff */
[----:B--2---:R-:W-:Y:S01]  /*f630*/  IADD3.X R15, R15, UR13, RZ, P5, !PT ;  /* 0x0000000d0f0f7c10 */ /* 0x004fe2000affe4ff */
[----:B------:R0:W-:Y:S01]  /*f640*/  STL [R1+0x78], R14 ;  /* 0x0000780e01007387 */ /* 0x0001e20000100800 */
[----:B------:R-:W-:-:S03]  /*f650*/  ISETP.GE.U32.AND P1, PT, R14, UR4, PT ;  /* 0x000000040e007c0c */ /* 0x000fc6000bf26070 */
[----:B------:R0:W-:Y:S01]  /*f660*/  STL [R1+0x74], R15 ;  /* 0x0000740f01007387 */ /* 0x0001e20000100800 */
[----:B------:R-:W-:-:S03]  /*f670*/  ISETP.GE.U32.AND.EX P1, PT, R15, UR5, PT, P1 ;  /* 0x000000050f007c0c */ /* 0x000fc6000bf26110 */
[----:B------:R0:W-:Y:S04]  /*f680*/  STL [R1+0x7c], R5 ;  /* 0x00007c0501007387 */ /* 0x0001e80000100800 */
[----:B------:R0:W-:Y:S04]  /*f690*/  STL [R1+0x80], R4 ;  /* 0x0000800401007387 */ /* 0x0001e80000100800 */
[----:B------:R0:W-:Y:S02]  /*f6a0*/  STL [R1+0x70], R3 ;  /* 0x0000700301007387 */ /* 0x0001e40000100800 */
[----:B------:R-:W-:Y:S05]  /*f6b0*/  @P1 BRA `(.L_x_307) ;  /* 0x0000000400581947 */ /* 0x000fea0003800000 */
[----:B------:R-:W-:Y:S01]  /*f6c0*/  ULDC.64 UR4, c[0x0][0x628] ;  /* 0x00018a0000047ab9 */ /* 0x000fe20000000a00 */
[----:B------:R-:W1:Y:S01]  /*f6d0*/  S2R R12, SR_CTAID.X ;  /* 0x00000000000c7919 */ /* 0x000e620000002500 */
[----:B------:R-:W-:Y:S01]  /*f6e0*/  ISETP.NE.U32.AND P1, PT, RZ, UR4, PT ;  /* 0x00000004ff007c0c */ /* 0x000fe2000bf25070 */
[----:B------:R-:W-:Y:S01]  /*f6f0*/  ULDC UR7, c[0x0][0x630] ;  /* 0x00018c0000077ab9 */ /* 0x000fe20000000800 */
[----:B------:R-:W-:Y:S01]  /*f700*/  IMAD.MOV.U32 R2, RZ, RZ, R14 ;  /* 0x000000ffff027224 */ /* 0x000fe200078e000e */
[----:B------:R-:W2:Y:S01]  /*f710*/  S2R R10, SR_CTAID.Y ;  /* 0x00000000000a7919 */ /* 0x000ea20000002600 */
[----:B------:R-:W-:Y:S01]  /*f720*/  ISETP.NE.AND.EX P1, PT, RZ, UR5, PT, P1 ;  /* 0x00000005ff007c0c */ /* 0x000fe2000bf25310 */
[----:B0-----:R-:W-:-:S12]  /*f730*/  IMAD.MOV.U32 R3, RZ, RZ, R15 ;  /* 0x000000ffff037224 */ /* 0x001fd800078e000f */
[----:B------:R-:W-:Y:S05]  /*f740*/  @!P1 BRA `(.L_x_308) ;  /* 0x0000000000289947 */ /* 0x000fea0003800000 */
[----:B------:R-:W-:Y:S02]  /*f750*/  ULDC UR6, c[0x0][0x634] ;  /* 0x00018d0000067ab9 */ /* 0x000fe40000000800 */
[----:B------:R-:W-:-:S05]  /*f760*/  IADD3 R7, P1, R14, UR6, RZ ;  /* 0x000000060e077c10 */ /* 0x000fca000ff3e0ff */
[----:B------:R-:W-:-:S04]  /*f770*/  IMAD.X R11, RZ, RZ, R15, P1 ;  /* 0x000000ffff0b7224 */ /* 0x000fc800008e060f */
[----:B------:R-:W-:-:S04]  /*f780*/  IMAD.WIDE.U32 R4, R11, UR4, RZ ;  /* 0x000000040b047c25 */ /* 0x000fc8000f8e00ff */
[----:B------:R-:W-:-:S04]  /*f790*/  IMAD.WIDE.U32 R4, P1, R7, UR5, R4 ;  /* 0x0000000507047c25 */ /* 0x000fc8000f820004 */
[----:B------:R-:W-:-:S04]  /*f7a0*/  IMAD.WIDE.U32 R6, R7, UR4, RZ ;  /* 0x0000000407067c25 */ /* 0x000fc8000f8e00ff */
[----:B------:R-:W-:Y:S01]  /*f7b0*/  IMAD.X R3, RZ, RZ, RZ, P1 ;  /* 0x000000ffff037224 */ /* 0x000fe200008e06ff */
[----:B------:R-:W-:Y:S01]  /*f7c0*/  IADD3 RZ, P1, R7, R4, RZ ;  /* 0x0000000407ff7210 */ /* 0x000fe20007f3e0ff */
[----:B------:R-:W-:-:S04]  /*f7d0*/  IMAD.MOV.U32 R2, RZ, RZ, R5 ;  /* 0x000000ffff027224 */ /* 0x000fc800078e0005 */
[----:B------:R-:W-:-:S08]  /*f7e0*/  IMAD.WIDE.U32.X R2, R11, UR5, R2, P1 ;  /* 0x000000050b027c25 */ /* 0x000fd000088e0402 */
.L_x_308:
[--C-:B------:R-:W-:Y:S01]  /*f7f0*/  SHF.R.U64 R11, R2, UR7, R3.reuse ;  /* 0x00000007020b7c19 */ /* 0x100fe20008001203 */
[----:B------:R-:W-:Y:S01]  /*f800*/  ULDC.64 UR4, c[0x0][0x620] ;  /* 0x0001880000047ab9 */ /* 0x000fe20000000a00 */
[----:B------:R-:W-:Y:S01]  /*f810*/  SHF.R.U32.HI R2, RZ, UR7, R3 ;  /* 0x00000007ff027c19 */ /* 0x000fe20008011603 */
[----:B------:R-:W-:Y:S01]  /*f820*/  IMAD.MOV.U32 R3, RZ, RZ, R15 ;  /* 0x000000ffff037224 */ /* 0x000fe200078e000f */
[----:B------:R-:W-:Y:S01]  /*f830*/  IADD3 R5, P1, RZ, -R11, RZ ;  /* 0x8000000bff057210 */ /* 0x000fe20007f3e0ff */
[----:B------:R-:W0:Y:S01]  /*f840*/  LDC R7, c[0x0][0x144] ;  /* 0x00005100ff077b82 */ /* 0x000e220000000800 */
[----:B-1----:R-:W-:Y:S01]  /*f850*/  I2FP.F32.U32 R6, R12 ;  /* 0x0000000c00067245 */ /* 0x002fe20000201000 */
[----:B------:R-:W-:Y:S01]  /*f860*/  ULDC.64 UR8, c[0x0][0x640] ;  /* 0x0001900000087ab9 */ /* 0x000fe20000000a00 */
[----:B------:R-:W-:Y:S01]  /*f870*/  ULDC UR6, c[0x0][0x608] ;  /* 0x0001820000067ab9 */ /* 0x000fe20000000800 */
[----:B------:R-:W-:Y:S01]  /*f880*/  IMAD.X R2, RZ, RZ, ~R2, P1 ;  /* 0x000000ffff027224 */ /* 0x000fe200008e0e02 */
[----:B------:R-:W-:-:S03]  /*f890*/  ISETP.NE.U32.AND P1, PT, RZ, UR8, PT ;  /* 0x00000008ff007c0c */ /* 0x000fc6000bf25070 */
[----:B------:R-:W-:Y:S01]  /*f8a0*/  IMAD R4, R2, UR4, RZ ;  /* 0x0000000402047c24 */ /* 0x000fe2000f8e02ff */
[----:B------:R-:W1:Y:S01]  /*f8b0*/  LDC R15, c[0x0][0x148] ;  /* 0x00005200ff0f7b82 */ /* 0x000e620000000800 */
[----:B------:R-:W-:Y:S01]  /*f8c0*/  IMAD.MOV.U32 R2, RZ, RZ, R14 ;  /* 0x000000ffff027224 */ /* 0x000fe200078e000e */
[----:B------:R-:W-:-:S03]  /*f8d0*/  ISETP.NE.AND.EX P1, PT, RZ, UR9, PT, P1 ;  /* 0x00000009ff007c0c */ /* 0x000fc6000bf25310 */
[----:B------:R-:W-:Y:S01]  /*f8e0*/  IMAD.WIDE.U32 R2, R5, UR4, R2 ;  /* 0x0000000405027c25 */ /* 0x000fe2000f8e0002 */
[----:B------:R-:W-:-:S03]  /*f8f0*/  ULDC UR4, c[0x0][0x150] ;  /* 0x0000540000047ab9 */ /* 0x000fc60000000800 */
[----:B------:R-:W-:Y:S01]  /*f900*/  FMUL R6, R6, UR4 ;  /* 0x0000000406067c20 */ /* 0x000fe20008400000 */
[----:B------:R-:W-:Y:S01]  /*f910*/  IMAD R5, R5, UR5, R4 ;  /* 0x0000000505057c24 */ /* 0x000fe2000f8e0204 */
[----:B------:R-:W-:Y:S01]  /*f920*/  ULDC UR4, c[0x0][0x618] ;  /* 0x0001860000047ab9 */ /* 0x000fe20000000800 */
[----:B------:R-:W-:Y:S02]  /*f930*/  ULDC UR5, c[0x0][0x154] ;  /* 0x0000550000057ab9 */ /* 0x000fe40000000800 */
[----:B------:R-:W-:Y:S01]  /*f940*/  IMAD.IADD R3, R3, 0x1, R5 ;  /* 0x0000000103037824 */ /* 0x000fe200078e0205 */
[----:B------:R-:W3:Y:S04]  /*f950*/  F2I.U32.TRUNC.NTZ R6, R6 ;  /* 0x0000000600067305 */ /* 0x000ee8000020f000 */
[----:B------:R-:W-:-:S02]  /*f960*/  SHF.R.U64 R13, R2, UR4, R3 ;  /* 0x00000004020d7c19 */ /* 0x000fc40008001203 */
[----:B--2---:R-:W-:-:S05]  /*f970*/  I2FP.F32.U32 R2, R10 ;  /* 0x0000000a00027245 */ /* 0x004fca0000201000 */
[----:B------:R-:W-:Y:S01]  /*f980*/  FMUL R4, R2, UR5 ;  /* 0x0000000502047c20 */ /* 0x000fe20008400000 */
[----:B------:R-:W-:Y:S01]  /*f990*/  SHF.R.U32.HI R2, RZ, UR4, R3 ;  /* 0x00000004ff027c19 */ /* 0x000fe20008011603 */
[----:B------:R-:W-:Y:S02]  /*f9a0*/  ULDC UR4, c[0x0][0x658] ;  /* 0x0001960000047ab9 */ /* 0x000fe40000000800 */
[----:B------:R2:W4:Y:S01]  /*f9b0*/  F2I.U32.TRUNC.NTZ R18, R4 ;  /* 0x0000000400127305 */ /* 0x000522000020f000 */
[----:B------:R-:W-:Y:S01]  /*f9c0*/  SHF.R.U64 R16, R13, UR6, R2 ;  /* 0x000000060d107c19 */ /* 0x000fe20008001202 */
[----:B---3--:R-:W-:Y:S01]  /*f9d0*/  IMAD.MOV R6, RZ, RZ, -R6 ;  /* 0x000000ffff067224 */ /* 0x008fe200078e0a06 */
[----:B------:R-:W-:-:S03]  /*f9e0*/  SHF.R.U32.HI R3, RZ, UR6, R2 ;  /* 0x00000006ff037c19 */ /* 0x000fc60008011602 */
[----:B0-----:R-:W-:Y:S01]  /*f9f0*/  IMAD R12, R7, R6, R12 ;  /* 0x00000006070c7224 */ /* 0x001fe200078e020c */
[--C-:B------:R-:W-:Y:S02]  /*fa00*/  SHF.R.U64 R14, R16, UR4, R3.reuse ;  /* 0x00000004100e7c19 */ /* 0x100fe40008001203 */
[----:B------:R-:W-:-:S03]  /*fa10*/  SHF.R.U32.HI R3, RZ, UR4, R3 ;  /* 0x00000004ff037c19 */ /* 0x000fc60008011603 */
[----:B------:R-:W-:Y:S01]  /*fa20*/  IMAD.MOV.U32 R2, RZ, RZ, R14 ;  /* 0x000000ffff027224 */ /* 0x000fe200078e000e */
[----:B--2-4-:R-:W-:Y:S06]  /*fa30*/  @!P1 BRA `(.L_x_309) ;  /* 0x0000000000289947 */ /* 0x014fec0003800000 */
        /* <DEDUP_REMOVED lines=10> */
.L_x_309:
[----:B------:R-:W-:Y:S01]  /*fae0*/  ULDC UR4, c[0x0][0x648] ;  /* 0x0001920000047ab9 */ /* 0x000fe20000000800 */
[----:B------:R-:W-:Y:S01]  /*faf0*/  IMAD.MOV R18, RZ, RZ, -R18 ;  /* 0x000000ffff127224 */ /* 0x000fe200078e0a12 */
[----:B------:R-:W-:Y:S01]  /*fb00*/  SHF.R.U64 R3, R2, UR4, R3 ;  /* 0x0000000402037c19 */ /* 0x000fe20008001203 */
[----:B------:R-:W-:Y:S01]  /*fb10*/  ULDC UR4, c[0x0][0x638] ;  /* 0x00018e0000047ab9 */ /* 0x000fe20000000800 */
[----:B------:R-:W-:Y:S01]  /*fb20*/  LOP3.LUT R2, R16, UR21, RZ, 0xc0, !PT ;  /* 0x0000001510027c12 */ /* 0x000fe2000f8ec0ff */
[----:B-1----:R-:W-:Y:S01]  /*fb30*/  @P2 IMAD R12, R15, R18, R10 ;  /* 0x000000120f0c2224 */ /* 0x002fe200078e020a */
[----:B------:R-:W-:Y:S01]  /*fb40*/  LOP3.LUT R13, R13, UR20, RZ, 0xc0, !PT ;  /* 0x000000140d0d7c12 */ /* 0x000fe2000f8ec0ff */
[----:B------:R-:W-:Y:S01]  /*fb50*/  IMAD.MOV R5, RZ, RZ, -R3 ;  /* 0x000000ffff057224 */ /* 0x000fe200078e0a03 */
[----:B------:R-:W-:Y:S01]  /*fb60*/  ULDC UR5, c[0x0][0x610] ;  /* 0x0001840000057ab9 */ /* 0x000fe20000000800 */
[----:B------:R-:W-:Y:S02]  /*fb70*/  IMAD R3, R3, UR22, R2 ;  /* 0x0000001603037c24 */ /* 0x000fe4000f8e0202 */
[----:B------:R-:W-:Y:S01]  /*fb80*/  IMAD R14, R5, UR4, R14 ;  /* 0x00000004050e7c24 */ /* 0x000fe2000f8e020e */
[----:B------:R-:W-:Y:S01]  /*fb90*/  ULDC UR4, c[0x0][0x600] ;  /* 0x0001800000047ab9 */ /* 0x000fe20000000800 */
[----:B------:R-:W-:-:S02]  /*fba0*/  IMAD R3, R3, UR5, R12 ;  /* 0x0000000503037c24 */ /* 0x000fc4000f8e020c */
[----:B------:R-:W-:Y:S02]  /*fbb0*/  IMAD R14, R14, UR4, R13 ;  /* 0x000000040e0e7c24 */ /* 0x000fe4000f8e020d */
[----:B------:R-:W-:-:S03]  /*fbc0*/  IMAD.MOV.U32 R2, RZ, RZ, 0x1 ;  /* 0x00000001ff027424 */ /* 0x000fc600078e00ff */
[----:B------:R-:W-:Y:S02]  /*fbd0*/  SEL R4, R14, R3, !P2 ;  /* 0x000000030e047207 */ /* 0x000fe40005000000 */
[----:B------:R-:W-:-:S03]  /*fbe0*/  SEL R3, R3, R14, !P2 ;  /* 0x0000000e03037207 */ /* 0x000fc60005000000 */
[----:B------:R1:W-:Y:S04]  /*fbf0*/  STL [R1+0x80], R4 ;  /* 0x0000800401007387 */ /* 0x0003e80000100800 */
[----:B------:R1:W-:Y:S04]  /*fc00*/  STL [R1+0x70], R11 ;  /* 0x0000700b01007387 */ /* 0x0003e80000100800 */
[----:B------:R1:W-:Y:S02]  /*fc10*/  STL [R1+0x7c], R3 ;  /* 0x00007c0301007387 */ /* 0x0003e40000100800 */
.L_x_307:
[----:B------:R-:W-:Y:S05]  /*fc20*/  BSYNC B1 ;  /* 0x0000000000017941 */ /* 0x000fea0003800000 */
.L_x_306:
[----:B------:R-:W-:-:S13]  /*fc30*/  LOP3.LUT P1, RZ, R2, 0xff, RZ, 0xc0, !PT ;  /* 0x000000ff02ff7812 */ /* 0x000fda000782c0ff */
[----:B------:R-:W-:Y:S05]  /*fc40*/  @P1 BRA `(.L_x_310) ;  /* 0xfffffff4000c1947 */ /* 0x000fea000383ffff */
[----:B------:R-:W-:Y:S05]  /*fc50*/  BSYNC B0 ;  /* 0x0000000000007941 */ /* 0x000fea0003800000 */
.L_x_298:
[----:B------:R-:W-:-:S03]  /*fc60*/  UMOV UR4, 0xffffffff ;  /* 0xffffffff00047882 */ /* 0x000fc60000000000 */
[----:B------:R-:W-:Y:S05]  /*fc70*/  BRA.DIV UR4, `(.L_x_311) ;  /* 0x00000006047c7947 */ /* 0x000fea000b800000 */
[----:B------:R-:W-:-:S13]  /*fc80*/  ELECT P0, URZ, PT ;  /* 0x00000000003f782f */ /* 0x000fda0003800000 */
.L_x_328:
[----:B------:R-:W-:Y:S04]  /*fc90*/  BSSY B0, `(.L_x_312) ;  /* 0x0000035000007945 */ /* 0x000fe80003800000 */
[----:B------:R-:W-:Y:S05]  /*fca0*/  @!P0 BRA `(.L_x_313) ;  /* 0x0000000000cc8947 */ /* 0x000fea0003800000 */
[----:B------:R-:W-:-:S04]  /*fcb0*/  ULOP3.LUT UR4, UR15, 0x2, URZ, 0xfc, !UPT ;  /* 0x000000020f047892 */ /* 0x000fc8000f8efc3f */
[----:B------:R-:W-:-:S06]  /*fcc0*/  UISETP.NE.AND UP0, UPT, UR4, 0x3, UPT ;  /* 0x000000030400788c */ /* 0x000fcc000bf05270 */
[----:B------:R-:W-:-:S13]  /*fcd0*/  PLOP3.LUT P0, PT, PT, PT, UP0, 0x80, 0x0 ;  /* 0x000000000000781c */ /* 0x000fda0003f0f008 */
[----:B------:R-:W-:Y:S05]  /*fce0*/  @!P0 BRA `(.L_x_314) ;  /* 0x0000000000048947 */ /* 0x000fea0003800000 */
[----:B------:R-:W-:Y:S01]  /*fcf0*/  BPT.TRAP 0x1 ;  /* 0x000000040000795c */ /* 0x000fe20000300000 */
.L_x_314:
[----:B01----:R-:W0:Y:S01]  /*fd00*/  S2R R3, SR_CgaCtaId ;  /* 0x0000000000037919 */ /* 0x003e220000008800 */
[----:B------:R-:W-:-:S04]  /*fd10*/  MOV R2, 0x400 ;  /* 0x0000040000027802 */ /* 0x000fc80000000f00 */
[----:B0-----:R-:W-:Y:S02]  /*fd20*/  LEA R3, R3, R2, 0x18 ;  /* 0x0000000203037211 */ /* 0x001fe400078ec0ff */
[----:B------:R-:W-:-:S03]  /*fd30*/  SHF.L.U32 R2, R0, 0x1f, RZ ;  /* 0x0000001f00027819 */ /* 0x000fc600000006ff */
[----:B------:R-:W-:-:S04]  /*fd40*/  VIADD R3, R3, 0x28 ;  /* 0x0000002803037836 */ /* 0x000fc80000000000 */
[C---:B------:R-:W-:Y:S02]  /*fd50*/  IMAD R7, R8.reuse, 0x8, R3 ;  /* 0x0000000808077824 */ /* 0x040fe400078e0203 */
[----:B------:R-:W-:Y:S02]  /*fd60*/  VIADD R8, R8, 0x1 ;  /* 0x0000000108087836 */ /* 0x000fe40000000000 */
[----:B------:R-:W0:Y:S03]  /*fd70*/  SYNCS.PHASECHK.TRANS64.TRYWAIT P0, [R7+URZ], R2 ;  /* 0x00000002070075a7 */ /* 0x000e26000800017f */
[----:B------:R-:W-:-:S04]  /*fd80*/  ISETP.NE.AND P1, PT, R8, 0x5, PT ;  /* 0x000000050800780c */ /* 0x000fc80003f25270 */
[----:B------:R-:W-:Y:S02]  /*fd90*/  SEL R5, RZ, 0x1, P1 ;  /* 0x00000001ff057807 */ /* 0x000fe40000800000 */
[----:B------:R-:W-:Y:S02]  /*fda0*/  SEL R8, R8, RZ, P1 ;  /* 0x000000ff08087207 */ /* 0x000fe40000800000 */
[----:B------:R-:W-:-:S03]  /*fdb0*/  LOP3.LUT R5, R0, R5, RZ, 0x3c, !PT ;  /* 0x0000000500057212 */ /* 0x000fc600078e3cff */
[----:B------:R-:W-:Y:S01]  /*fdc0*/  IMAD R9, R8, 0x8, R3 ;  /* 0x0000000808097824 */ /* 0x000fe200078e0203 */
[----:B------:R-:W-:Y:S01]  /*fdd0*/  SHF.L.U32 R4, R5, 0x1f, RZ ;  /* 0x0000001f05047819 */ /* 0x000fe200000006ff */
[----:B0-----:R-:W-:Y:S06]  /*fde0*/  @!P0 BRA `(.L_x_315) ;  /* 0x0000000400448947 */ /* 0x001fec0003800000 */
.L_x_329:
[----:B------:R-:W1:Y:S01]  /*fdf0*/  SYNCS.PHASECHK.TRANS64.TRYWAIT P0, [R9+URZ], R4 ;  /* 0x00000004090075a7 */ /* 0x000e62000800017f */
[----:B------:R-:W-:-:S05]  /*fe00*/  VIADD R0, R8, 0x1 ;  /* 0x0000000108007836 */ /* 0x000fca0000000000 */
[----:B------:R-:W-:-:S04]  /*fe10*/  ISETP.NE.AND P1, PT, R0, 0x5, PT ;  /* 0x000000050000780c */ /* 0x000fc80003f25270 */
[----:B0-----:R-:W-:Y:S02]  /*fe20*/  SEL R2, RZ, 0x1, P1 ;  /* 0x00000001ff027807 */ /* 0x001fe40000800000 */
[----:B------:R-:W-:Y:S02]  /*fe30*/  SEL R0, R0, RZ, P1 ;  /* 0x000000ff00007207 */ /* 0x000fe40000800000 */
[----:B------:R-:W-:-:S03]  /*fe40*/  LOP3.LUT R7, R5, R2, RZ, 0x3c, !PT ;  /* 0x0000000205077212 */ /* 0x000fc600078e3cff */
[----:B------:R-:W-:Y:S01]  /*fe50*/  IMAD R6, R0, 0x8, R3 ;  /* 0x0000000800067824 */ /* 0x000fe200078e0203 */
[----:B------:R-:W-:Y:S01]  /*fe60*/  SHF.L.U32 R5, R7, 0x1f, RZ ;  /* 0x0000001f07057819 */ /* 0x000fe200000006ff */
[----:B-1----:R-:W-:Y:S06]  /*fe70*/  @!P0 BRA `(.L_x_316) ;  /* 0x0000000400348947 */ /* 0x002fec0003800000 */
.L_x_330:
[----:B------:R-:W1:Y:S01]  /*fe80*/  SYNCS.PHASECHK.TRANS64.TRYWAIT P0, [R6+URZ], R5 ;  /* 0x00000005060075a7 */ /* 0x000e62000800017f */
[----:B------:R-:W-:-:S05]  /*fe90*/  VIADD R0, R0, 0x1 ;  /* 0x0000000100007836 */ /* 0x000fca0000000000 */
[----:B------:R-:W-:-:S04]  /*fea0*/  ISETP.NE.AND P1, PT, R0, 0x5, PT ;  /* 0x000000050000780c */ /* 0x000fc80003f25270 */
[----:B------:R-:W-:Y:S02]  /*feb0*/  SEL R2, RZ, 0x1, P1 ;  /* 0x00000001ff027807 */ /* 0x000fe40000800000 */
[----:B------:R-:W-:Y:S02]  /*fec0*/  SEL R0, R0, RZ, P1 ;  /* 0x000000ff00007207 */ /* 0x000fe40000800000 */
[----:B------:R-:W-:-:S03]  /*fed0*/  LOP3.LUT R7, R7, R2, RZ, 0x3c, !PT ;  /* 0x0000000207077212 */ /* 0x000fc600078e3cff */
[----:B0-----:R-:W-:Y:S01]  /*fee0*/  IMAD R9, R0, 0x8, R3 ;  /* 0x0000000800097824 */ /* 0x001fe200078e0203 */
[----:B------:R-:W-:Y:S01]  /*fef0*/  SHF.L.U32 R4, R7, 0x1f, RZ ;  /* 0x0000001f07047819 */ /* 0x000fe200000006ff */
[----:B-1----:R-:W-:Y:S06]  /*ff00*/  @!P0 BRA `(.L_x_317) ;  /* 0x0000000400248947 */ /* 0x002fec0003800000 */
.L_x_331:
[----:B------:R-:W1:Y:S01]  /*ff10*/  SYNCS.PHASECHK.TRANS64.TRYWAIT P0, [R9+URZ], R4 ;  /* 0x00000004090075a7 */ /* 0x000e62000800017f */
[----:B------:R-:W-:-:S05]  /*ff20*/  VIADD R0, R0, 0x1 ;  /* 0x0000000100007836 */ /* 0x000fca0000000000 */
[----:B------:R-:W-:-:S04]  /*ff30*/  ISETP.NE.AND P1, PT, R0, 0x5, PT ;  /* 0x000000050000780c */ /* 0x000fc80003f25270 */
[----:B------:R-:W-:Y:S02]  /*ff40*/  SEL R2, RZ, 0x1, P1 ;  /* 0x00000001ff027807 */ /* 0x000fe40000800000 */
[----:B------:R-:W-:Y:S02]  /*ff50*/  SEL R0, R0, RZ, P1 ;  /* 0x000000ff00007207 */ /* 0x000fe40000800000 */
[----:B------:R-:W-:Y:S01]  /*ff60*/  LOP3.LUT R2, R7, R2, RZ, 0x3c, !PT ;  /* 0x0000000207027212 */ /* 0x000fe200078e3cff */
[----:B-1----:R-:W-:Y:S06]  /*ff70*/  @!P0 BRA `(.L_x_318) ;  /* 0x00000004001c8947 */ /* 0x002fec0003800000 */
.L_x_332:
[----:B------:R-:W-:Y:S01]  /*ff80*/  IMAD R3, R0, 0x8, R3 ;  /* 0x0000000800037824 */ /* 0x000fe200078e0203 */
[----:B------:R-:W-:-:S07]  /*ff90*/  SHF.L.U32 R0, R2, 0x1f, RZ ;  /* 0x0000001f02007819 */ /* 0x000fce00000006ff */
.L_x_319:
[----:B--2---:R2:W3:Y:S02]  /*ffa0*/  SYNCS.PHASECHK.TRANS64.TRYWAIT P0, [R3+URZ], R0 ;  /* 0x00000000030075a7 */ /* 0x0044e4000800017f */
[----:B---3--:R-:W-:Y:S05]  /*ffb0*/  @!P0 NANOSLEEP.SYNCS 0x989680 ;  /* 0x009896800000895d */ /* 0x008fea0003900000 */
[----:B------:R-:W3:Y:S02]  /*ffc0*/  @!P0 SYNCS.PHASECHK.TRANS64 P0, [R3+URZ], R0 ;  /* 0x00000000030085a7 */ /* 0x000ee4000800007f */
[----:B---3--:R-:W-:Y:S05]  /*ffd0*/  @!P0 BRA `(.L_x_319) ;  /* 0xfffffffc00f08947 */ /* 0x008fea000383ffff */
.L_x_313:
[----:B------:R-:W-:Y:S05]  /*ffe0*/  BSYNC B0 ;  /* 0x0000000000007941 */ /* 0x000fea0003800000 */
.L_x_312:
[----:B------:R-:W-:Y:S05]  /*fff0*/  EXIT ;  /* 0x000000000000794d */ /* 0x000fea0003800000 */
.L_x_15:
[----:B--2---:R-:W-:-:S04]  /*10000*/  IMAD.U32 R3, RZ, RZ, UR18 ;  /* 0x00000012ff037e24 */ /* 0x004fc8000f8e00ff */
[----:B------:R2:W3:Y:S03]  /*10010*/  SYNCS.PHASECHK.TRANS64.TRYWAIT P0, [R3+URZ+-0x8], R0 ;  /* 0xfffff800030075a7 */ /* 0x0004e6000800017f */
[----:B---3--:R-:W-:Y:S05]  /*10020*/  @!P0 NANOSLEEP.SYNCS 0x989680 ;  /* 0x009896800000895d */ /* 0x008fea0003900000 */
[----:B------:R-:W3:Y:S02]  /*10030*/  @!P0 SYNCS.PHASECHK.TRANS64 P0, [R3+URZ+-0x8], R0 ;  /* 0xfffff800030085a7 */ /* 0x000ee4000800007f */
[----:B---3--:R-:W-:Y:S05]  /*10040*/  @!P0 BRA `(.L_x_15) ;  /* 0xfffffffc00ec8947 */ /* 0x008fea000383ffff */
[----:B------:R-:W-:Y:S05]  /*10050*/  BRA `(.L_x_320) ;  /* 0xffffff1400687947 */ /* 0x000fea000383ffff */
.L_x_20:
[----:B-1----:R-:W-:-:S04]  /*10060*/  IMAD.U32 R3, RZ, RZ, UR6 ;  /* 0x00000006ff037e24 */ /* 0x002fc8000f8e00ff */
[----:B------:R1:W2:Y:S03]  /*10070*/  SYNCS.PHASECHK.TRANS64.TRYWAIT P0, [R3+URZ], R0 ;  /* 0x00000000030075a7 */ /* 0x0002a6000800017f */
[----:B--2---:R-:W-:Y:S05]  /*10080*/  @!P0 NANOSLEEP.SYNCS 0x989680 ;  /* 0x009896800000895d */ /* 0x004fea0003900000 */
[----:B------:R-:W2:Y:S02]  /*10090*/  @!P0 SYNCS.PHASECHK.TRANS64 P0, [R3+URZ], R0 ;  /* 0x00000000030085a7 */ /* 0x000ea4000800007f */
[----:B--2---:R-:W-:Y:S05]  /*100a0*/  @!P0 BRA `(.L_x_20) ;  /* 0xfffffffc00ec8947 */ /* 0x004fea000383ffff */
[----:B------:R-:W-:Y:S05]  /*100b0*/  BRA `(.L_x_19) ;  /* 0xffffff1c00d07947 */ /* 0x000fea000383ffff */
.L_x_26:
[----:B-----5:R2:W-:Y:S02]  /*100c0*/  STL [R1+0x98], R0 ;  /* 0x0000980001007387 */ /* 0x0205e40000100800 */
[----:B--2---:R-:W-:-:S04]  /*100d0*/  IMAD.U32 R0, RZ, RZ, UR9 ;  /* 0x00000009ff007e24 */ /* 0x004fc8000f8e00ff */
[----:B------:R2:W3:Y:S03]  /*100e0*/  SYNCS.PHASECHK.TRANS64.TRYWAIT P0, [R0+URZ], R229 ;  /* 0x000000e5000075a7 */ /* 0x0004e6000800017f */
[----:B---3--:R-:W-:Y:S05]  /*100f0*/  @!P0 NANOSLEEP.SYNCS 0x989680 ;  /* 0x009896800000895d */ /* 0x008fea0003900000 */
[----:B------:R2:W3:Y:S02]  /*10100*/  @!P0 SYNCS.PHASECHK.TRANS64 P0, [R0+URZ], R229 ;  /* 0x000000e5000085a7 */ /* 0x0004e4000800007f */
[----:B--2---:R2:W5:Y:S02]  /*10110*/  LDL.LU R0, [R1+0x98] ;  /* 0x0000980001007983 */ /* 0x0045640000300800 */
[----:B--23--:R-:W-:Y:S05]  /*10120*/  @!P0 BRA `(.L_x_26) ;  /* 0xfffffffc00e48947 */ /* 0x00cfea000383ffff */
[----:B------:R-:W-:Y:S05]  /*10130*/  BRA `(.L_x_25) ;  /* 0xffffff3000687947 */ /* 0x000fea000383ffff */
.L_x_34:
[----:B-1----:R-:W-:-:S04]  /*10140*/  IMAD.U32 R25, RZ, RZ, UR18 ;  /* 0x00000012ff197e24 */ /* 0x002fc8000f8e00ff */
[----:B------:R1:W3:Y:S03]  /*10150*/  SYNCS.PHASECHK.TRANS64.TRYWAIT P0, [R25+URZ+0x8], R24 ;  /* 0x00000818190075a7 */ /* 0x0002e6000800017f */
[----:B---3--:R-:W-:Y:S05]  /*10160*/  @!P0 NANOSLEEP.SYNCS 0x989680 ;  /* 0x009896800000895d */ /* 0x008fea0003900000 */
[----:B------:R-:W3:Y:S02]  /*10170*/  @!P0 SYNCS.PHASECHK.TRANS64 P0, [R25+URZ+0x8], R24 ;  /* 0x00000818190085a7 */ /* 0x000ee4000800007f */
[----:B---3--:R-:W-:Y:S05]  /*10180*/  @!P0 BRA `(.L_x_34) ;  /* 0xfffffffc00ec8947 */ /* 0x008fea000383ffff */
[----:B------:R-:W-:Y:S05]  /*10190*/  BRA `(.L_x_321) ;  /* 0xffffff5400487947 */ /* 0x000fea000383ffff */
.L_x_299:
[----:B------:R-:W-:Y:S01]  /*101a0*/  BSSY B1, `(.L_x_322) ;  /* 0x0000006000017945 */ /* 0x000fe20003800000 */
[----:B------:R-:W-:-:S07]  /*101b0*/  IMAD.MOV.U32 R2, RZ, RZ, -0x1 ;  /* 0xffffffffff027424 */ /* 0x000fce00078e00ff */
[----:B------:R-:W-:Y:S05]  /*101c0*/  WARPSYNC.COLLECTIVE R2, `(.L_x_323) ;  /* 0x00000000020c7348 */ /* 0x000fea0003c00000 */
[----:B------:R-:W-:Y:S02]  /*101d0*/  ELECT P1, UR62, PT ;  /* 0x00000000003e782f */ /* 0x000fe40003820000 */
[----:B------:R-:W-:Y:S01]  /*101e0*/  MOV R2, UR62 ;  /* 0x0000003e00027c02 */ /* 0x000fe20008000f00 */
[----:B------:R-:W-:Y:S10]  /*101f0*/  ENDCOLLECTIVE ;  /* 0x000000000000791b */ /* 0x000ff40003800000 */
.L_x_323:
[----:B------:R-:W-:Y:S05]  /*10200*/  BSYNC B1 ;  /* 0x0000000000017941 */ /* 0x000fea0003800000 */
.L_x_322:
[----:B------:R-:W-:Y:S05]  /*10210*/  BRA `(.L_x_324) ;  /* 0xffffffec00a47947 */ /* 0x000fea000383ffff */
.L_x_302:
[----:B-1----:R1:W2:Y:S02]  /*10220*/  SYNCS.PHASECHK.TRANS64.TRYWAIT P1, [R11+URZ+0x28], R4 ;  /* 0x000028040b0075a7 */ /* 0x0022a4000802017f */
[----:B--2---:R-:W-:Y:S05]  /*10230*/  @!P1 NANOSLEEP.SYNCS 0x989680 ;  /* 0x009896800000995d */ /* 0x004fea0003900000 */
[----:B------:R-:W2:Y:S02]  /*10240*/  @!P1 SYNCS.PHASECHK.TRANS64 P1, [R11+URZ+0x28], R4 ;  /* 0x000028040b0095a7 */ /* 0x000ea4000802007f */
[----:B--2---:R-:W-:Y:S05]  /*10250*/  @!P1 BRA `(.L_x_302) ;  /* 0xfffffffc00f09947 */ /* 0x004fea000383ffff */
[----:B------:R-:W-:Y:S05]  /*10260*/  BRA `(.L_x_325) ;  /* 0xffffffec00e07947 */ /* 0x000fea000383ffff */
.L_x_311:
[----:B------:R-:W-:Y:S01]  /*10270*/  BSSY B0, `(.L_x_326) ;  /* 0x0000006000007945 */ /* 0x000fe20003800000 */
[----:B------:R-:W-:-:S07]  /*10280*/  IMAD.MOV.U32 R2, RZ, RZ, -0x1 ;  /* 0xffffffffff027424 */ /* 0x000fce00078e00ff */
[----:B01----:R-:W-:Y:S05]  /*10290*/  WARPSYNC.COLLECTIVE R2, `(.L_x_327) ;  /* 0x00000000020c7348 */ /* 0x003fea0003c00000 */
[----:B------:R-:W-:Y:S02]  /*102a0*/  ELECT P1, UR62, PT ;  /* 0x00000000003e782f */ /* 0x000fe40003820000 */
[----:B------:R-:W-:Y:S01]  /*102b0*/  MOV R2, UR62 ;  /* 0x0000003e00027c02 */ /* 0x000fe20008000f00 */
[----:B01----:R-:W-:Y:S10]  /*102c0*/  ENDCOLLECTIVE ;  /* 0x000000000000791b */ /* 0x003ff40003800000 */
.L_x_327:
[----:B------:R-:W-:Y:S05]  /*102d0*/  BSYNC B0 ;  /* 0x0000000000007941 */ /* 0x000fea0003800000 */
.L_x_326:
[----:B------:R-:W-:Y:S01]  /*102e0*/  PLOP3.LUT P0, PT, P1, PT, PT, 0x80, 0x0 ;  /* 0x000000000000781c */ /* 0x000fe20000f0f070 */
[----:B------:R-:W-:-:S12]  /*102f0*/  BRA `(.L_x_328) ;  /* 0xfffffff800647947 */ /* 0x000fd8000383ffff */
.L_x_315:
[----:B0-----:R0:W1:Y:S02]  /*10300*/  SYNCS.PHASECHK.TRANS64.TRYWAIT P0, [R7+URZ], R2 ;  /* 0x00000002070075a7 */ /* 0x001064000800017f */
[----:B-1----:R-:W-:Y:S05]  /*10310*/  @!P0 NANOSLEEP.SYNCS 0x989680 ;  /* 0x009896800000895d */ /* 0x002fea0003900000 */
[----:B------:R-:W1:Y:S02]  /*10320*/  @!P0 SYNCS.PHASECHK.TRANS64 P0, [R7+URZ], R2 ;  /* 0x00000002070085a7 */ /* 0x000e64000800007f */
[----:B-1----:R-:W-:Y:S05]  /*10330*/  @!P0 BRA `(.L_x_315) ;  /* 0xfffffffc00f08947 */ /* 0x002fea000383ffff */
[----:B------:R-:W-:Y:S05]  /*10340*/  BRA `(.L_x_329) ;  /* 0xfffffff800a87947 */ /* 0x000fea000383ffff */
.L_x_316:
[----:B0-----:R0:W1:Y:S02]  /*10350*/  SYNCS.PHASECHK.TRANS64.TRYWAIT P0, [R9+URZ], R4 ;  /* 0x00000004090075a7 */ /* 0x001064000800017f */
[----:B-1----:R-:W-:Y:S05]  /*10360*/  @!P0 NANOSLEEP.SYNCS 0x989680 ;  /* 0x009896800000895d */ /* 0x002fea0003900000 */
[----:B------:R-:W1:Y:S02]  /*10370*/  @!P0 SYNCS.PHASECHK.TRANS64 P0, [R9+URZ], R4 ;  /* 0x00000004090085a7 */ /* 0x000e64000800007f */
[----:B-1----:R-:W-:Y:S05]  /*10380*/  @!P0 BRA `(.L_x_316) ;  /* 0xfffffffc00f08947 */ /* 0x002fea000383ffff */
[----:B------:R-:W-:Y:S05]  /*10390*/  BRA `(.L_x_330) ;  /* 0xfffffff800b87947 */ /* 0x000fea000383ffff */
.L_x_317:
[----:B0-----:R0:W1:Y:S02]  /*103a0*/  SYNCS.PHASECHK.TRANS64.TRYWAIT P0, [R6+URZ], R5 ;  /* 0x00000005060075a7 */ /* 0x001064000800017f */
[----:B-1----:R-:W-:Y:S05]  /*103b0*/  @!P0 NANOSLEEP.SYNCS 0x989680 ;  /* 0x009896800000895d */ /* 0x002fea0003900000 */
[----:B------:R-:W1:Y:S02]  /*103c0*/  @!P0 SYNCS.PHASECHK.TRANS64 P0, [R6+URZ], R5 ;  /* 0x00000005060085a7 */ /* 0x000e64000800007f */
[----:B-1----:R-:W-:Y:S05]  /*103d0*/  @!P0 BRA `(.L_x_317) ;  /* 0xfffffffc00f08947 */ /* 0x002fea000383ffff */
[----:B------:R-:W-:Y:S05]  /*103e0*/  BRA `(.L_x_331) ;  /* 0xfffffff800c87947 */ /* 0x000fea000383ffff */
.L_x_318:
[----:B-1----:R1:W2:Y:S02]  /*103f0*/  SYNCS.PHASECHK.TRANS64.TRYWAIT P0, [R9+URZ], R4 ;  /* 0x00000004090075a7 */ /* 0x0022a4000800017f */
[----:B--2---:R-:W-:Y:S05]  /*10400*/  @!P0 NANOSLEEP.SYNCS 0x989680 ;  /* 0x009896800000895d */ /* 0x004fea0003900000 */
[----:B------:R-:W2:Y:S02]  /*10410*/  @!P0 SYNCS.PHASECHK.TRANS64 P0, [R9+URZ], R4 ;  /* 0x00000004090085a7 */ /* 0x000ea4000800007f */
[----:B--2---:R-:W-:Y:S05]  /*10420*/  @!P0 BRA `(.L_x_318) ;  /* 0xfffffffc00f08947 */ /* 0x004fea000383ffff */
[----:B------:R-:W-:Y:S05]  /*10430*/  BRA `(.L_x_332) ;  /* 0xfffffff800d07947 */ /* 0x000fea000383ffff */
.L_x_333:
[----:B------:R-:W-:-:S00]  /*10440*/  BRA `(.L_x_333) ;  /* 0xfffffffc00fc7947 */ /* 0x000fc0000383ffff */
[----:B------:R-:W-:-:S00]  /*10450*/  NOP ;  /* 0x0000000000007918 */ /* 0x000fc00000000000 */
        /* <DEDUP_REMOVED lines=10> */
.L_x_334:


//--------------------- .nv.shared._ZN7cutlass13device_kernelINS_4gemm6kernel13GemmUniversalIN4cute5tupleIJiiiiEEENS1_10collective13CollectiveMmaINS1_37MainloopSm90TmaGmmaWarpSpecializedFP8ILi5ENS5_IJNS4_1CILi1EEESB_SB_EEENS1_32KernelTmaWarpSpecializedPingpongEEENS5_IJNSA_ILi64EEENSA_ILi256EEENSA_ILi128EEEEEENS_12float_e4m3_tENS5_IJlSB_lEEESJ_SK_NS4_8TiledMMAINS4_8MMA_AtomIJNS4_4SM904GMMA31MMA_64x256x32_F32E4M3E4M3_SS_TNILNSO_7ScaleInE1ELSQ_1EEEEEENS4_6LayoutISC_NS5_IJNSA_ILi0EEESU_SU_EEEEENS5_IJNS4_10UnderscoreESX_SX_EEEEENS4_13SM90_TMA_LOADENS4_14ComposedLayoutINS4_7SwizzleILi3ELi4ELi3EEENS4_18smem_ptr_flag_bitsILi8EEENST_INS5_IJNSA_ILi8EEESH_EEENS5_IJSH_SB_EEEEEEEvNS4_8identityES10_S1A_vS1B_EENS_8epilogue10collective6detail29Sm90TmaWarpSpecializedAdapterINS1E_15DefaultEpilogueISJ_SK_SK_NS1D_6thread17LinearCombinationISJ_Li1EffLNS1I_9ScaleType4KindE0ELNS_15FloatRoundStyleE2ESJ_EENS1_15EpilogueDefaultEEEEEvvEEEEvNT_6ParamsE --------------------------
	.section	.nv.shared._ZN7cutlass13device_kernelINS_4gemm6kernel13GemmUniversalIN4cute5tupleIJiiiiEEENS1_10collective13CollectiveMmaINS1_37MainloopSm90TmaGmmaWarpSpecializedFP8ILi5ENS5_IJNS4_1CILi1EEESB_SB_EEENS1_32KernelTmaWarpSpecializedPingpongEEENS5_IJNSA_ILi64EEENSA_ILi256EEENSA_ILi128EEEEEENS_12float_e4m3_tENS5_IJlSB_lEEESJ_SK_NS4_8TiledMMAINS4_8MMA_AtomIJNS4_4SM904GMMA31MMA_64x256x32_F32E4M3E4M3_SS_TNILNSO_7ScaleInE1ELSQ_1EEEEEENS4_6LayoutISC_NS5_IJNSA_ILi0EEESU_SU_EEEEENS5_IJNS4_10UnderscoreESX_SX_EEEEENS4_13SM90_TMA_LOADENS4_14ComposedLayoutINS4_7SwizzleILi3ELi4ELi3EEENS4_18smem_ptr_flag_bitsILi8EEENST_INS5_IJNSA_ILi8EEESH_EEENS5_IJSH_SB_EEEEEEEvNS4_8identityES10_S1A_vS1B_EENS_8epilogue10collective6detail29Sm90TmaWarpSpecializedAdapterINS1E_15DefaultEpilogueISJ_SK_SK_NS1D_6thread17LinearCombinationISJ_Li1EffLNS1I_9ScaleType4KindE0ELNS_15FloatRoundStyleE2ESJ_EENS1_15EpilogueDefaultEEEEEvvEEEEvNT_6ParamsE,"aw",@nobits
	.sectionflags	@""
	.align	16
	.zero		1024


//--------------------- .nv.shared.reserved.0     --------------------------
	.section	.nv.shared.reserved.0,"aw",@nobits
	.weak		__nv_reservedSMEM_offset_0_alias
	.size		__nv_reservedSMEM_offset_0_alias, 0, 0
	.other		__nv_reservedSMEM_offset_0_alias,@"STO_CUDA_RESERVED_SHARED STV_DEFAULT"
__nv_reservedSMEM_offset_0_alias:
	.zero		0


//--------------------- .nv.global                --------------------------
	.section	.nv.global,"aw",@nobits
.nv.global:
	.type		_ZN40_INTERNAL_792fa714_4_k_cu_a71c8a13_186564cute1_E,@object
	.size		_ZN40_INTERNAL_792fa714_4_k_cu_a71c8a13_186564cute1_E,(_ZN40_INTERNAL_792fa714_4_k_cu_a71c8a13_186564cuda3std3__45__cpo6cbeginE - _ZN40_INTERNAL_792fa714_4_k_cu_a71c8a13_186564cute1_E)
_ZN40_INTERNAL_792fa714_4_k_cu_a71c8a13_186564cute1_E:
	.zero		1
	.type		_ZN40_INTERNAL_792fa714_4_k_cu_a71c8a13_186564cuda3std3__45__cpo6cbeginE,@object
	.size		_ZN40_INTERNAL_792fa714_4_k_cu_a71c8a13_186564cuda3std3__45__cpo6cbeginE,(_ZN40_INTERNAL_792fa714_4_k_cu_a71c8a13_186564cuda3std3__48in_placeE - _ZN40_INTERNAL_792fa714_4_k_cu_a71c8a13_186564cuda3std3__45__cpo6cbeginE)
_ZN40_INTERNAL_792fa714_4_k_cu_a71c8a13_186564cuda3std3__45__cpo6cbeginE:
	.zero		1
	.type		_ZN40_INTERNAL_792fa714_4_k_cu_a71c8a13_186564cuda3std3__48in_placeE,@object
	.size		_ZN40_INTERNAL_792fa714_4_k_cu_a71c8a13_186564cuda3std3__48in_placeE,(_ZN40_INTERNAL_792fa714_4_k_cu_a71c8a13_186564cuda3std6ranges3__45__cpo9iter_moveE - _ZN40_INTERNAL_792fa714_4_k_cu_a71c8a13_186564cuda3std3__48in_placeE)
_ZN40_INTERNAL_792fa714_4_k_cu_a71c8a13_186564cuda3std3__48in_placeE:
	.zero		1
	.type		_ZN40_INTERNAL_792fa714_4_k_cu_a71c8a13_186564cuda3std6ranges3__45__cpo9iter_moveE,@object
	.size		_ZN40_INTERNAL_792fa714_4_k_cu_a71c8a13_186564cuda3std6ranges3__45__cpo9iter_moveE,(_ZN40_INTERNAL_792fa714_4_k_cu_a71c8a13_186564cuda3std3__45__cpo5beginE - _ZN40_INTERNAL_792fa714_4_k_cu_a71c8a13_186564cuda3std6ranges3__45__cpo9iter_moveE)
_ZN40_INTERNAL_792fa714_4_k_cu_a71c8a13_186564cuda3std6ranges3__45__cpo9iter_moveE:
	.zero		1
	.type		_ZN40_INTERNAL_792fa714_4_k_cu_a71c8a13_186564cuda3std3__45__cpo5beginE,@object
	.size		_ZN40_INTERNAL_792fa714_4_k_cu_a71c8a13_186564cuda3std3__45__cpo5beginE,(_ZN40_INTERNAL_792fa714_4_k_cu_a71c8a13_186564cuda3std3__442_GLOBAL__N__792fa714_4_k_cu_a71c8a13_186566ignoreE - _ZN40_INTERNAL_792fa714_4_k_cu_a71c8a13_186564cuda3std3__45__cpo5beginE)
_ZN40_INTERNAL_792fa714_4_k_cu_a71c8a13_186564cuda3std3__45__cpo5beginE:
	.zero		1
	.type		_ZN40_INTERNAL_792fa714_4_k_cu_a71c8a13_186564cuda3std3__442_GLOBAL__N__792fa714_4_k_cu_a71c8a13_186566ignoreE,@object
	.size		_ZN40_INTERNAL_792fa714_4_k_cu_a71c8a13_186564cuda3std3__442_GLOBAL__N__792fa714_4_k_cu_a71c8a13_186566ignoreE,(_ZN40_INTERNAL_792fa714_4_k_cu_a71c8a13_186564cute7productE - _ZN40_INTERNAL_792fa714_4_k_cu_a71c8a13_186564cuda3std3__442_GLOBAL__N__792fa714_4_k_cu_a71c8a13_186566ignoreE)
_ZN40_INTERNAL_792fa714_4_k_cu_a71c8a13_186564cuda3std3__442_GLOBAL__N__792fa714_4_k_cu_a71c8a13_186566ignoreE:
	.zero		1
	.type		_ZN40_INTERNAL_792fa714_4_k_cu_a71c8a13_186564cute7productE,@object
	.size		_ZN40_INTERNAL_792fa714_4_k_cu_a71c8a13_186564cute7productE,(_ZN40_INTERNAL_792fa714_4_k_cu_a71c8a13_186564cuda3std3__45__cpo3endE - _ZN40_INTERNAL_792fa714_4_k_cu_a71c8a13_186564cute7productE)
_ZN40_INTERNAL_792fa714_4_k_cu_a71c8a13_186564cute7productE:
	.zero		1
	.type		_ZN40_INTERNAL_792fa714_4_k_cu_a71c8a13_186564cuda3std3__45__cpo3endE,@object
	.size		_ZN40_INTERNAL_792fa714_4_k_cu_a71c8a13_186564cuda3std3__45__cpo3endE,(_ZN40_INTERNAL_792fa714_4_k_cu_a71c8a13_186564cuda3std3__419piecewise_constructE - _ZN40_INTERNAL_792fa714_4_k_cu_a71c8a13_186564cuda3std3__45__cpo3endE)
_ZN40_INTERNAL_792fa714_4_k_cu_a71c8a13_186564cuda3std3__45__cpo3endE:
	.zero		1
	.type		_ZN40_INTERNAL_792fa714_4_k_cu_a71c8a13_186564cuda3std3__419piecewise_constructE,@object
	.size		_ZN40_INTERNAL_792fa714_4_k_cu_a71c8a13_186564cuda3std3__419piecewise_constructE,(_ZN40_INTERNAL_792fa714_4_k_cu_a71c8a13_186564cuda3std3__45__cpo4cendE - _ZN40_INTERNAL_792fa714_4_k_cu_a71c8a13_186564cuda3std3__419piecewise_constructE)
_ZN40_INTERNAL_792fa714_4_k_cu_a71c8a13_186564cuda3std3__419piecewise_constructE:
	.zero		1
	.type		_ZN40_INTERNAL_792fa714_4_k_cu_a71c8a13_186564cuda3std3__45__cpo4cendE,@object
	.size		_ZN40_INTERNAL_792fa714_4_k_cu_a71c8a13_186564cuda3std3__45__cpo4cendE,(_ZN40_INTERNAL_792fa714_4_k_cu_a71c8a13_186564cuda3std6ranges3__45__cpo4swapE - _ZN40_INTERNAL_792fa714_4_k_cu_a71c8a13_186564cuda3std3__45__cpo4cendE)
_ZN40_INTERNAL_792fa714_4_k_cu_a71c8a13_186564cuda3std3__45__cpo4cendE:
	.zero		1
	.type		_ZN40_INTERNAL_792fa714_4_k_cu_a71c8a13_186564cuda3std6ranges3__45__cpo4swapE,@object
	.size		_ZN40_INTERNAL_792fa714_4_k_cu_a71c8a13_186564cuda3std6ranges3__45__cpo4swapE,(.L_7 - _ZN40_INTERNAL_792fa714_4_k_cu_a71c8a13_186564cuda3std6ranges3__45__cpo4swapE)
_ZN40_INTERNAL_792fa714_4_k_cu_a71c8a13_186564cuda3std6ranges3__45__cpo4swapE:
	.zero		1
.L_7:


//--------------------- .nv.constant0._ZN7cutlass13device_kernelINS_4gemm6kernel13GemmUniversalIN4cute5tupleIJiiiiEEENS1_10collective13CollectiveMmaINS1_37MainloopSm90TmaGmmaWarpSpecializedFP8ILi5ENS5_IJNS4_1CILi1EEESB_SB_EEENS1_32KernelTmaWarpSpecializedPingpongEEENS5_IJNSA_ILi64EEENSA_ILi256EEENSA_ILi128EEEEEENS_12float_e4m3_tENS5_IJlSB_lEEESJ_SK_NS4_8TiledMMAINS4_8MMA_AtomIJNS4_4SM904GMMA31MMA_64x256x32_F32E4M3E4M3_SS_TNILNSO_7ScaleInE1ELSQ_1EEEEEENS4_6LayoutISC_NS5_IJNSA_ILi0EEESU_SU_EEEEENS5_IJNS4_10UnderscoreESX_SX_EEEEENS4_13SM90_TMA_LOADENS4_14ComposedLayoutINS4_7SwizzleILi3ELi4ELi3EEENS4_18smem_ptr_flag_bitsILi8EEENST_INS5_IJNSA_ILi8EEESH_EEENS5_IJSH_SB_EEEEEEEvNS4_8identityES10_S1A_vS1B_EENS_8epilogue10collective6detail29Sm90TmaWarpSpecializedAdapterINS1E_15DefaultEpilogueISJ_SK_SK_NS1D_6thread17LinearCombinationISJ_Li1EffLNS1I_9ScaleType4KindE0ELNS_15FloatRoundStyleE2ESJ_EENS1_15EpilogueDefaultEEEEEvvEEEEvNT_6ParamsE --------------------------
	.section	.nv.constant0._ZN7cutlass13device_kernelINS_4gemm6kernel13GemmUniversalIN4cute5tupleIJiiiiEEENS1_10collective13CollectiveMmaINS1_37MainloopSm90TmaGmmaWarpSpecializedFP8ILi5ENS5_IJNS4_1CILi1EEESB_SB_EEENS1_32KernelTmaWarpSpecializedPingpongEEENS5_IJNSA_ILi64EEENSA_ILi256EEENSA_ILi128EEEEEENS_12float_e4m3_tENS5_IJlSB_lEEESJ_SK_NS4_8TiledMMAINS4_8MMA_AtomIJNS4_4SM904GMMA31MMA_64x256x32_F32E4M3E4M3_SS_TNILNSO_7ScaleInE1ELSQ_1EEEEEENS4_6LayoutISC_NS5_IJNSA_ILi0EEESU_SU_EEEEENS5_IJNS4_10UnderscoreESX_SX_EEEEENS4_13SM90_TMA_LOADENS4_14ComposedLayoutINS4_7SwizzleILi3ELi4ELi3EEENS4_18smem_ptr_flag_bitsILi8EEENST_INS5_IJNSA_ILi8EEESH_EEENS5_IJSH_SB_EEEEEEEvNS4_8identityES10_S1A_vS1B_EENS_8epilogue10collective6detail29Sm90TmaWarpSpecializedAdapterINS1E_15DefaultEpilogueISJ_SK_SK_NS1D_6thread17LinearCombinationISJ_Li1EffLNS1I_9ScaleType4KindE0ELNS_15FloatRoundStyleE2ESJ_EENS1_15EpilogueDefaultEEEEEvvEEEEvNT_6ParamsE,"a",@progbits
	.sectionflags	@""
	.align	4
.nv.constant0._ZN7cutlass13device_kernelINS_4gemm6kernel13GemmUniversalIN4cute5tupleIJiiiiEEENS1_10collective13CollectiveMmaINS1_37MainloopSm90TmaGmmaWarpSpecializedFP8ILi5ENS5_IJNS4_1CILi1EEESB_SB_EEENS1_32KernelTmaWarpSpecializedPingpongEEENS5_IJNSA_ILi64EEENSA_ILi256EEENSA_ILi128EEEEEENS_12float_e4m3_tENS5_IJlSB_lEEESJ_SK_NS4_8TiledMMAINS4_8MMA_AtomIJNS4_4SM904GMMA31MMA_64x256x32_F32E4M3E4M3_SS_TNILNSO_7ScaleInE1ELSQ_1EEEEEENS4_6LayoutISC_NS5_IJNSA_ILi0EEESU_SU_EEEEENS5_IJNS4_10UnderscoreESX_SX_EEEEENS4_13SM90_TMA_LOADENS4_14ComposedLayoutINS4_7SwizzleILi3ELi4ELi3EEENS4_18smem_ptr_flag_bitsILi8EEENST_INS5_IJNSA_ILi8EEESH_EEENS5_IJSH_SB_EEEEEEEvNS4_8identityES10_S1A_vS1B_EENS_8epilogue10collective6detail29Sm90TmaWarpSpecializedAdapterINS1E_15DefaultEpilogueISJ_SK_SK_NS1D_6thread17LinearCombinationISJ_Li1EffLNS1I_9ScaleType4KindE0ELNS_15FloatRoundStyleE2ESJ_EENS1_15EpilogueDefaultEEEEEvvEEEEvNT_6ParamsE:
	.zero		1664


//--------------------- SYMBOLS --------------------------

	.type		.nv.reservedSmem.offset0,@object
	.size		.nv.reservedSmem.offset0,0x4
